	.target	sm_90a

	.elftype	@"ET_EXEC"


//--------------------- .note.nv.tkinfo           --------------------------
	.section	.note.nv.tkinfo,"",@"SHT_NOTE"
	.sectionflags	@"SHF_NOTE_NV_TKINFO"
	.tkinfo
        /*0018*/ 	.word	0x00000002
        /*0030*/ 	.string	""
        /*0030*/ 	.string	"ptxas"
        /*0030*/ 	.string	"Cuda compilation tools, release 13.0, V13.0.88"
        /*0030*/ 	.string	"Build cuda_13.0.r13.0/compiler.36424714_0"
        /*0030*/ 	.string	"-arch sm_90a -m 64 "



//--------------------- .note.nv.cuinfo           --------------------------
	.section	.note.nv.cuinfo,"",@"SHT_NOTE"
	.sectionflags	@"SHF_NOTE_NV_CUINFO"
        /*0018*/ 	.short	0x0002
        /*001a*/ 	.short	0x005a
        /*001c*/ 	.short	0x0082
	.zero		2


//--------------------- .nv.info                  --------------------------
	.section	.nv.info,"",@"SHT_CUDA_INFO"
	.align	4


	//----- nvinfo : EIATTR_REGCOUNT
	.align		4
        /*0000*/ 	.byte	0x04, 0x2f
        /*0002*/ 	.short	(.L_15 - .L_14)
	.align		4
.L_14:
        /*0004*/ 	.word	index@(_ZN7cutlass13device_kernelINS_4gemm6kernel13GemmUniversalIN4cute5tupleIJiiiiEEENS1_10collective13CollectiveMmaINS1_34MainloopSm90TmaGmmaWarpSpecializedILi18ENS5_IJNS4_1CILi1EEENSA_ILi4EEESB_EEENS1_35KernelTmaWarpSpecializedCooperativeEEENS5_IJNSA_ILi256EEENSA_ILi128EEENSA_ILi32EEEEEEaNS5_IJlSB_lEEEaSK_NS4_8TiledMMAINS4_8MMA_AtomIJNS4_4SM904GMMA27MMA_64x128x32_S32S8S8_SS_TNEEEENS4_6LayoutINS5_IJNSA_ILi2EEESB_SB_EEENS5_IJSB_NSA_ILi0EEESU_EEEEENS5_IJNS4_10UnderscoreESX_SX_EEEEENS4_23SM90_TMA_LOAD_MULTICASTENS4_14ComposedLayoutINS4_7SwizzleILi1ELi4ELi3EEENS4_18smem_ptr_flag_bitsILi8EEENSR_INS5_IJNSA_ILi8EEESI_EEENS5_IJSI_SB_EEEEEEEvNS4_8identityENS4_13SM90_TMA_LOADES1A_vS1B_EENS_8epilogue10collective6detail29Sm90TmaWarpSpecializedAdapterINS1F_15DefaultEpilogueIaSK_SK_NS1E_6thread17LinearCombinationIaLi1EiiLNS1J_9ScaleType4KindE0ELNS_15FloatRoundStyleE2EaEENS1_15EpilogueDefaultEEEEEvvEEEEvNT_6ParamsE)
        /*0008*/ 	.word	0x000000a8


	//----- nvinfo : EIATTR_FRAME_SIZE
	.align		4
.L_15:
        /*000c*/ 	.byte	0x04, 0x11
        /*000e*/ 	.short	(.L_17 - .L_16)
	.align		4
.L_16:
        /*0010*/ 	.word	index@(_ZN7cutlass13device_kernelINS_4gemm6kernel13GemmUniversalIN4cute5tupleIJiiiiEEENS1_10collective13CollectiveMmaINS1_34MainloopSm90TmaGmmaWarpSpecializedILi18ENS5_IJNS4_1CILi1EEENSA_ILi4EEESB_EEENS1_35KernelTmaWarpSpecializedCooperativeEEENS5_IJNSA_ILi256EEENSA_ILi128EEENSA_ILi32EEEEEEaNS5_IJlSB_lEEEaSK_NS4_8TiledMMAINS4_8MMA_AtomIJNS4_4SM904GMMA27MMA_64x128x32_S32S8S8_SS_TNEEEENS4_6LayoutINS5_IJNSA_ILi2EEESB_SB_EEENS5_IJSB_NSA_ILi0EEESU_EEEEENS5_IJNS4_10UnderscoreESX_SX_EEEEENS4_23SM90_TMA_LOAD_MULTICASTENS4_14ComposedLayoutINS4_7SwizzleILi1ELi4ELi3EEENS4_18smem_ptr_flag_bitsILi8EEENSR_INS5_IJNSA_ILi8EEESI_EEENS5_IJSI_SB_EEEEEEEvNS4_8identityENS4_13SM90_TMA_LOADES1A_vS1B_EENS_8epilogue10collective6detail29Sm90TmaWarpSpecializedAdapterINS1F_15DefaultEpilogueIaSK_SK_NS1E_6thread17LinearCombinationIaLi1EiiLNS1J_9ScaleType4KindE0ELNS_15FloatRoundStyleE2EaEENS1_15EpilogueDefaultEEEEEvvEEEEvNT_6ParamsE)
        /*0014*/ 	.word	0x00000000


	//----- nvinfo : EIATTR_MIN_STACK_SIZE
	.align		4
.L_17:
        /*0018*/ 	.byte	0x04, 0x12
        /*001a*/ 	.short	(.L_19 - .L_18)
	.align		4
.L_18:
        /*001c*/ 	.word	index@(_ZN7cutlass13device_kernelINS_4gemm6kernel13GemmUniversalIN4cute5tupleIJiiiiEEENS1_10collective13CollectiveMmaINS1_34MainloopSm90TmaGmmaWarpSpecializedILi18ENS5_IJNS4_1CILi1EEENSA_ILi4EEESB_EEENS1_35KernelTmaWarpSpecializedCooperativeEEENS5_IJNSA_ILi256EEENSA_ILi128EEENSA_ILi32EEEEEEaNS5_IJlSB_lEEEaSK_NS4_8TiledMMAINS4_8MMA_AtomIJNS4_4SM904GMMA27MMA_64x128x32_S32S8S8_SS_TNEEEENS4_6LayoutINS5_IJNSA_ILi2EEESB_SB_EEENS5_IJSB_NSA_ILi0EEESU_EEEEENS5_IJNS4_10UnderscoreESX_SX_EEEEENS4_23SM90_TMA_LOAD_MULTICASTENS4_14ComposedLayoutINS4_7SwizzleILi1ELi4ELi3EEENS4_18smem_ptr_flag_bitsILi8EEENSR_INS5_IJNSA_ILi8EEESI_EEENS5_IJSI_SB_EEEEEEEvNS4_8identityENS4_13SM90_TMA_LOADES1A_vS1B_EENS_8epilogue10collective6detail29Sm90TmaWarpSpecializedAdapterINS1F_15DefaultEpilogueIaSK_SK_NS1E_6thread17LinearCombinationIaLi1EiiLNS1J_9ScaleType4KindE0ELNS_15FloatRoundStyleE2EaEENS1_15EpilogueDefaultEEEEEvvEEEEvNT_6ParamsE)
        /*0020*/ 	.word	0x00000000
.L_19:


//--------------------- .nv.compat                --------------------------
	.section	.nv.compat,"",@"SHT_CUDA_COMPAT_INFO"
	.align	4
        /*0000*/ 	.byte	0x02, 0x09, 0x01, 0x00, 0x02, 0x02, 0x04, 0x00, 0x02, 0x05, 0x05, 0x00, 0x03, 0x07, 0x01, 0x01
        /*0010*/ 	.byte	0x02, 0x03, 0x01, 0x00, 0x02, 0x06, 0x01, 0x00, 0x04, 0x0b, 0x08, 0x00, 0x00, 0x00, 0x00, 0x00
        /*0020*/ 	.byte	0x00, 0x00, 0x00, 0x00


//--------------------- .nv.info._ZN7cutlass13device_kernelINS_4gemm6kernel13GemmUniversalIN4cute5tupleIJiiiiEEENS1_10collective13CollectiveMmaINS1_34MainloopSm90TmaGmmaWarpSpecializedILi18ENS5_IJNS4_1CILi1EEENSA_ILi4EEESB_EEENS1_35KernelTmaWarpSpecializedCooperativeEEENS5_IJNSA_ILi256EEENSA_ILi128EEENSA_ILi32EEEEEEaNS5_IJlSB_lEEEaSK_NS4_8TiledMMAINS4_8MMA_AtomIJNS4_4SM904GMMA27MMA_64x128x32_S32S8S8_SS_TNEEEENS4_6LayoutINS5_IJNSA_ILi2EEESB_SB_EEENS5_IJSB_NSA_ILi0EEESU_EEEEENS5_IJNS4_10UnderscoreESX_SX_EEEEENS4_23SM90_TMA_LOAD_MULTICASTENS4_14ComposedLayoutINS4_7SwizzleILi1ELi4ELi3EEENS4_18smem_ptr_flag_bitsILi8EEENSR_INS5_IJNSA_ILi8EEESI_EEENS5_IJSI_SB_EEEEEEEvNS4_8identityENS4_13SM90_TMA_LOADES1A_vS1B_EENS_8epilogue10collective6detail29Sm90TmaWarpSpecializedAdapterINS1F_15DefaultEpilogueIaSK_SK_NS1E_6thread17LinearCombinationIaLi1EiiLNS1J_9ScaleType4KindE0ELNS_15FloatRoundStyleE2EaEENS1_15EpilogueDefaultEEEEEvvEEEEvNT_6ParamsE --------------------------
	.section	.nv.info._ZN7cutlass13device_kernelINS_4gemm6kernel13GemmUniversalIN4cute5tupleIJiiiiEEENS1_10collective13CollectiveMmaINS1_34MainloopSm90TmaGmmaWarpSpecializedILi18ENS5_IJNS4_1CILi1EEENSA_ILi4EEESB_EEENS1_35KernelTmaWarpSpecializedCooperativeEEENS5_IJNSA_ILi256EEENSA_ILi128EEENSA_ILi32EEEEEEaNS5_IJlSB_lEEEaSK_NS4_8TiledMMAINS4_8MMA_AtomIJNS4_4SM904GMMA27MMA_64x128x32_S32S8S8_SS_TNEEEENS4_6LayoutINS5_IJNSA_ILi2EEESB_SB_EEENS5_IJSB_NSA_ILi0EEESU_EEEEENS5_IJNS4_10UnderscoreESX_SX_EEEEENS4_23SM90_TMA_LOAD_MULTICASTENS4_14ComposedLayoutINS4_7SwizzleILi1ELi4ELi3EEENS4_18smem_ptr_flag_bitsILi8EEENSR_INS5_IJNSA_ILi8EEESI_EEENS5_IJSI_SB_EEEEEEEvNS4_8identityENS4_13SM90_TMA_LOADES1A_vS1B_EENS_8epilogue10collective6detail29Sm90TmaWarpSpecializedAdapterINS1F_15DefaultEpilogueIaSK_SK_NS1E_6thread17LinearCombinationIaLi1EiiLNS1J_9ScaleType4KindE0ELNS_15FloatRoundStyleE2EaEENS1_15EpilogueDefaultEEEEEvvEEEEvNT_6ParamsE,"",@"SHT_CUDA_INFO"
	.sectionflags	@""
	.align	4


	//----- nvinfo : EIATTR_CUDA_API_VERSION
	.align		4
        /*0000*/ 	.byte	0x04, 0x37
        /*0002*/ 	.short	(.L_21 - .L_20)
.L_20:
        /*0004*/ 	.word	0x00000082


	//----- nvinfo : EIATTR_KPARAM_INFO
	.align		4
.L_21:
        /*0008*/ 	.byte	0x04, 0x17
        /*000a*/ 	.short	(.L_23 - .L_22)
.L_22:
        /*000c*/ 	.word	0x00000000
        /*0010*/ 	.short	0x0000
        /*0012*/ 	.short	0x0070
        /*0014*/ 	.byte	0x00, 0xf0, 0x01, 0x10


	//----- nvinfo : EIATTR_SPARSE_MMA_MASK
	.align		4
.L_23:
        /*0018*/ 	.byte	0x03, 0x50
        /*001a*/ 	.short	0x0000


	//----- nvinfo : EIATTR_MAXREG_COUNT
	.align		4
        /*001c*/ 	.byte	0x03, 0x1b
        /*001e*/ 	.short	0x00a8


	//----- nvinfo : EIATTR_NUM_BARRIERS
	.align		4
        /*0020*/ 	.byte	0x02, 0x4c
        /*0022*/ 	.byte	0x01
	.zero		1


	//----- nvinfo : EIATTR_EXTERNS
	.align		4
        /*0024*/ 	.byte	0x04, 0x0f
        /*0026*/ 	.short	(.L_25 - .L_24)


	//   ....[0]....
	.align		4
.L_24:
        /*0028*/ 	.word	index@(__assertfail)


	//----- nvinfo : EIATTR_MERCURY_ISA_VERSION
	.align		4
.L_25:
        /*002c*/ 	.byte	0x03, 0x5f
        /*002e*/ 	.short	0x0101


	//----- nvinfo : EIATTR_INT_WARP_WIDE_INSTR_OFFSETS
	.align		4
        /*0030*/ 	.byte	0x04, 0x31
        /*0032*/ 	.short	(.L_27 - .L_26)


	//   ....[0]....
.L_26:
        /*0034*/ 	.word	0x00000620


	//   ....[1]....
        /*0038*/ 	.word	0x00000640


	//   ....[2]....
        /*003c*/ 	.word	0x00000800


	//----- nvinfo : EIATTR_COOP_GROUP_MASK_REGIDS
	.align		4
.L_27:
        /*0040*/ 	.byte	0x04, 0x29
        /*0042*/ 	.short	(.L_29 - .L_28)


	//   ....[0]....
.L_28:
        /*0044*/ 	.word	0xffffffff


	//   ....[1]....
        /*0048*/ 	.word	0xffffffff


	//   ....[2]....
        /*004c*/ 	.word	0xffffffff


	//   ....[3]....
        /*0050*/ 	.word	0xffffffff


	//   ....[4]....
        /*0054*/ 	.word	0xffffffff


	//   ....[5]....
        /*0058*/ 	.word	0xffffffff


	//----- nvinfo : EIATTR_COOP_GROUP_INSTR_OFFSETS
	.align		4
.L_29:
        /*005c*/ 	.byte	0x04, 0x28
        /*005e*/ 	.short	(.L_31 - .L_30)


	//   ....[0]....
.L_30:
        /*0060*/ 	.word	0x00000060


	//   ....[1]....
        /*0064*/ 	.word	0x00000070


	//   ....[2]....
        /*0068*/ 	.word	0x00000130


	//   ....[3]....
        /*006c*/ 	.word	0x000004c0


	//   ....[4]....
        /*0070*/ 	.word	0x00000970


	//   ....[5]....
        /*0074*/ 	.word	0x000013b0


	//----- nvinfo : EIATTR_REG_RECONFIG
	.align		4
.L_31:
        /*0078*/ 	.byte	0x01, 0x54
	.zero		2


	//----- nvinfo : EIATTR_SYSCALL_OFFSETS
	.align		4
        /*007c*/ 	.byte	0x04, 0x46
        /*007e*/ 	.short	(.L_33 - .L_32)


	//   ....[0]....
.L_32:
        /*0080*/ 	.word	0x00001580


	//----- nvinfo : EIATTR_MBARRIER_INSTR_OFFSETS
	.align		4
.L_33:
        /*0084*/ 	.byte	0x04, 0x39
        /*0086*/ 	.short	(.L_35 - .L_34)


	//   ....[0]....
.L_34:
        /*0088*/ 	.word	0x00000250
        /*008c*/ 	.word	0x000000ff
        /*0090*/ 	.word	0x00000000
        /*0094*/ 	.short	0x0100
        /*0096*/ 	.byte	0x08
	.zero		1


	//   ....[1]....
        /*0098*/ 	.word	0x00000260
        /*009c*/ 	.word	0x000000ff
        /*00a0*/ 	.word	0x00000090
        /*00a4*/ 	.short	0x0100
        /*00a6*/ 	.byte	0x08
	.zero		1


	//   ....[2]....
        /*00a8*/ 	.word	0x00000270
        /*00ac*/ 	.word	0x000000ff
        /*00b0*/ 	.word	0x00000008
        /*00b4*/ 	.short	0x0100
        /*00b6*/ 	.byte	0x08
	.zero		1


	//   ....[3]....
        /*00b8*/ 	.word	0x00000280
        /*00bc*/ 	.word	0x000000ff
        /*00c0*/ 	.word	0x00000098
        /*00c4*/ 	.short	0x0100
        /*00c6*/ 	.byte	0x08
	.zero		1


	//   ....[4]....
        /*00c8*/ 	.word	0x00000290
        /*00cc*/ 	.word	0x000000ff
        /*00d0*/ 	.word	0x00000010
        /*00d4*/ 	.short	0x0100
        /*00d6*/ 	.byte	0x08
	.zero		1


	//   ....[5]....
        /*00d8*/ 	.word	0x000002a0
        /*00dc*/ 	.word	0x000000ff
        /*00e0*/ 	.word	0x000000a0
        /*00e4*/ 	.short	0x0100
        /*00e6*/ 	.byte	0x08
	.zero		1


	//   ....[6]....
        /*00e8*/ 	.word	0x000002b0
        /*00ec*/ 	.word	0x000000ff
        /*00f0*/ 	.word	0x00000018
        /*00f4*/ 	.short	0x0100
        /*00f6*/ 	.byte	0x08
	.zero		1


	//   ....[7]....
        /*00f8*/ 	.word	0x000002c0
        /*00fc*/ 	.word	0x000000ff
        /*0100*/ 	.word	0x000000a8
        /*0104*/ 	.short	0x0100
        /*0106*/ 	.byte	0x08
	.zero		1


	//   ....[8]....
        /*0108*/ 	.word	0x000002d0
        /*010c*/ 	.word	0x000000ff
        /*0110*/ 	.word	0x00000020
        /*0114*/ 	.short	0x0100
        /*0116*/ 	.byte	0x08
	.zero		1


	//   ....[9]....
        /*0118*/ 	.word	0x000002e0
        /*011c*/ 	.word	0x000000ff
        /*0120*/ 	.word	0x000000b0
        /*0124*/ 	.short	0x0100
        /*0126*/ 	.byte	0x08
	.zero		1


	//   ....[10]....
        /*0128*/ 	.word	0x000002f0
        /*012c*/ 	.word	0x000000ff
        /*0130*/ 	.word	0x00000028
        /*0134*/ 	.short	0x0100
        /*0136*/ 	.byte	0x08
	.zero		1


	//   ....[11]....
        /*0138*/ 	.word	0x00000300
        /*013c*/ 	.word	0x000000ff
        /*0140*/ 	.word	0x000000b8
        /*0144*/ 	.short	0x0100
        /*0146*/ 	.byte	0x08
	.zero		1


	//   ....[12]....
        /*0148*/ 	.word	0x00000310
        /*014c*/ 	.word	0x000000ff
        /*0150*/ 	.word	0x00000030
        /*0154*/ 	.short	0x0100
        /*0156*/ 	.byte	0x08
	.zero		1


	//   ....[13]....
        /*0158*/ 	.word	0x00000320
        /*015c*/ 	.word	0x000000ff
        /*0160*/ 	.word	0x000000c0
        /*0164*/ 	.short	0x0100
        /*0166*/ 	.byte	0x08
	.zero		1


	//   ....[14]....
        /*0168*/ 	.word	0x00000330
        /*016c*/ 	.word	0x000000ff
        /*0170*/ 	.word	0x00000038
        /*0174*/ 	.short	0x0100
        /*0176*/ 	.byte	0x08
	.zero		1


	//   ....[15]....
        /*0178*/ 	.word	0x00000340
        /*017c*/ 	.word	0x000000ff
        /*0180*/ 	.word	0x000000c8
        /*0184*/ 	.short	0x0100
        /*0186*/ 	.byte	0x08
	.zero		1


	//   ....[16]....
        /*0188*/ 	.word	0x00000350
        /*018c*/ 	.word	0x000000ff
        /*0190*/ 	.word	0x00000040
        /*0194*/ 	.short	0x0100
        /*0196*/ 	.byte	0x08
	.zero		1


	//   ....[17]....
        /*0198*/ 	.word	0x00000360
        /*019c*/ 	.word	0x000000ff
        /*01a0*/ 	.word	0x000000d0
        /*01a4*/ 	.short	0x0100
        /*01a6*/ 	.byte	0x08
	.zero		1


	//   ....[18]....
        /*01a8*/ 	.word	0x00000370
        /*01ac*/ 	.word	0x000000ff
        /*01b0*/ 	.word	0x00000048
        /*01b4*/ 	.short	0x0100
        /*01b6*/ 	.byte	0x08
	.zero		1


	//   ....[19]....
        /*01b8*/ 	.word	0x00000380
        /*01bc*/ 	.word	0x000000ff
        /*01c0*/ 	.word	0x000000d8
        /*01c4*/ 	.short	0x0100
        /*01c6*/ 	.byte	0x08
	.zero		1


	//   ....[20]....
        /*01c8*/ 	.word	0x00000390
        /*01cc*/ 	.word	0x000000ff
        /*01d0*/ 	.word	0x00000050
        /*01d4*/ 	.short	0x0100
        /*01d6*/ 	.byte	0x08
	.zero		1


	//   ....[21]....
        /*01d8*/ 	.word	0x000003a0
        /*01dc*/ 	.word	0x000000ff
        /*01e0*/ 	.word	0x000000e0
        /*01e4*/ 	.short	0x0100
        /*01e6*/ 	.byte	0x08
	.zero		1


	//   ....[22]....
        /*01e8*/ 	.word	0x000003b0
        /*01ec*/ 	.word	0x000000ff
        /*01f0*/ 	.word	0x00000058
        /*01f4*/ 	.short	0x0100
        /*01f6*/ 	.byte	0x08
	.zero		1


	//   ....[23]....
        /*01f8*/ 	.word	0x000003c0
        /*01fc*/ 	.word	0x000000ff
        /*0200*/ 	.word	0x000000e8
        /*0204*/ 	.short	0x0100
        /*0206*/ 	.byte	0x08
	.zero		1


	//   ....[24]....
        /*0208*/ 	.word	0x000003d0
        /*020c*/ 	.word	0x000000ff
        /*0210*/ 	.word	0x00000060
        /*0214*/ 	.short	0x0100
        /*0216*/ 	.byte	0x08
	.zero		1


	//   ....[25]....
        /*0218*/ 	.word	0x000003e0
        /*021c*/ 	.word	0x000000ff
        /*0220*/ 	.word	0x000000f0
        /*0224*/ 	.short	0x0100
        /*0226*/ 	.byte	0x08
	.zero		1


	//   ....[26]....
        /*0228*/ 	.word	0x000003f0
        /*022c*/ 	.word	0x000000ff
        /*0230*/ 	.word	0x00000068
        /*0234*/ 	.short	0x0100
        /*0236*/ 	.byte	0x08
	.zero		1


	//   ....[27]....
        /*0238*/ 	.word	0x00000400
        /*023c*/ 	.word	0x000000ff
        /*0240*/ 	.word	0x000000f8
        /*0244*/ 	.short	0x0100
        /*0246*/ 	.byte	0x08
	.zero		1


	//   ....[28]....
        /*0248*/ 	.word	0x00000410
        /*024c*/ 	.word	0x000000ff
        /*0250*/ 	.word	0x00000070
        /*0254*/ 	.short	0x0100
        /*0256*/ 	.byte	0x08
	.zero		1


	//   ....[29]....
        /*0258*/ 	.word	0x00000420
        /*025c*/ 	.word	0x000000ff
        /*0260*/ 	.word	0x00000100
        /*0264*/ 	.short	0x0100
        /*0266*/ 	.byte	0x08
	.zero		1


	//   ....[30]....
        /*0268*/ 	.word	0x00000430
        /*026c*/ 	.word	0x000000ff
        /*0270*/ 	.word	0x00000078
        /*0274*/ 	.short	0x0100
        /*0276*/ 	.byte	0x08
	.zero		1


	//   ....[31]....
        /*0278*/ 	.word	0x00000440
        /*027c*/ 	.word	0x000000ff
        /*0280*/ 	.word	0x00000108
        /*0284*/ 	.short	0x0100
        /*0286*/ 	.byte	0x08
	.zero		1


	//   ....[32]....
        /*0288*/ 	.word	0x00000450
        /*028c*/ 	.word	0x000000ff
        /*0290*/ 	.word	0x00000080
        /*0294*/ 	.short	0x0100
        /*0296*/ 	.byte	0x08
	.zero		1


	//   ....[33]....
        /*0298*/ 	.word	0x00000460
        /*029c*/ 	.word	0x000000ff
        /*02a0*/ 	.word	0x00000110
        /*02a4*/ 	.short	0x0100
        /*02a6*/ 	.byte	0x08
	.zero		1


	//   ....[34]....
        /*02a8*/ 	.word	0x00000470
        /*02ac*/ 	.word	0x000000ff
        /*02b0*/ 	.word	0x00000088
        /*02b4*/ 	.short	0x0100
        /*02b6*/ 	.byte	0x08
	.zero		1


	//   ....[35]....
        /*02b8*/ 	.word	0x00000480
        /*02bc*/ 	.word	0x000000ff
        /*02c0*/ 	.word	0x00000118
        /*02c4*/ 	.short	0x0100
        /*02c6*/ 	.byte	0x08
	.zero		1


	//   ....[36]....
        /*02c8*/ 	.word	0x000008b0
        /*02cc*/ 	.word	0x000000ff
        /*02d0*/ 	.word	0x00000130
        /*02d4*/ 	.short	0x0100
        /*02d6*/ 	.byte	0x06
	.zero		1


	//   ....[37]....
        /*02d8*/ 	.word	0x00000920
        /*02dc*/ 	.word	0x000000ff
        /*02e0*/ 	.word	0x00000138
        /*02e4*/ 	.short	0x0100
        /*02e6*/ 	.byte	0x06
	.zero		1


	//   ....[38]....
        /*02e8*/ 	.word	0x00001650
        /*02ec*/ 	.word	0x00000003
        /*02f0*/ 	.word	0x00000000
        /*02f4*/ 	.short	0x010a
        /*02f6*/ 	.byte	0x3f
	.zero		1


	//   ....[39]....
        /*02f8*/ 	.word	0x00001690
        /*02fc*/ 	.word	0x00000003
        /*0300*/ 	.word	0x00000000
        /*0304*/ 	.short	0x010a
        /*0306*/ 	.byte	0x3f
	.zero		1


	//   ....[40]....
        /*0308*/ 	.word	0x00001930
        /*030c*/ 	.word	0x00000005
        /*0310*/ 	.word	0x00000000
        /*0314*/ 	.short	0x010a
        /*0316*/ 	.byte	0x3f
	.zero		1


	//   ....[41]....
        /*0318*/ 	.word	0x00001970
        /*031c*/ 	.word	0x00000005
        /*0320*/ 	.word	0x00000000
        /*0324*/ 	.short	0x010a
        /*0326*/ 	.byte	0x3f
	.zero		1


	//   ....[42]....
        /*0328*/ 	.word	0x00001ab0
        /*032c*/ 	.word	0x00000004
        /*0330*/ 	.word	0x00000000
        /*0334*/ 	.short	0x0101
        /*0336*/ 	.byte	0x3f
	.zero		1


	//   ....[43]....
        /*0338*/ 	.word	0x00001cd0
        /*033c*/ 	.word	0x00000000
        /*0340*/ 	.word	0x00000000
        /*0344*/ 	.short	0x0101
        /*0346*/ 	.byte	0x3f
	.zero		1


	//   ....[44]....
        /*0348*/ 	.word	0x00009320
        /*034c*/ 	.word	0x00000017
        /*0350*/ 	.word	0x00000090
        /*0354*/ 	.short	0x010a
        /*0356*/ 	.byte	0x3f
	.zero		1


	//   ....[45]....
        /*0358*/ 	.word	0x00009690
        /*035c*/ 	.word	0x00000003
        /*0360*/ 	.word	0x00000138
        /*0364*/ 	.short	0x0101
        /*0366*/ 	.byte	0x3f
	.zero		1


	//   ....[46]....
        /*0368*/ 	.word	0x00009df0
        /*036c*/ 	.word	0x00000007
        /*0370*/ 	.word	0x00000000
        /*0374*/ 	.short	0x010a
        /*0376*/ 	.byte	0x3f
	.zero		1


	//   ....[47]....
        /*0378*/ 	.word	0x00009e70
        /*037c*/ 	.word	0x00000008
        /*0380*/ 	.word	0x00000000
        /*0384*/ 	.short	0x010a
        /*0386*/ 	.byte	0x3f
	.zero		1


	//   ....[48]....
        /*0388*/ 	.word	0x00009f00
        /*038c*/ 	.word	0x00000009
        /*0390*/ 	.word	0x00000000
        /*0394*/ 	.short	0x010a
        /*0396*/ 	.byte	0x3f
	.zero		1


	//   ....[49]....
        /*0398*/ 	.word	0x00009f90
        /*039c*/ 	.word	0x00000008
        /*03a0*/ 	.word	0x00000000
        /*03a4*/ 	.short	0x010a
        /*03a6*/ 	.byte	0x3f
	.zero		1


	//   ....[50]....
        /*03a8*/ 	.word	0x0000a020
        /*03ac*/ 	.word	0x00000009
        /*03b0*/ 	.word	0x00000000
        /*03b4*/ 	.short	0x010a
        /*03b6*/ 	.byte	0x3f
	.zero		1


	//   ....[51]....
        /*03b8*/ 	.word	0x0000a0b0
        /*03bc*/ 	.word	0x00000008
        /*03c0*/ 	.word	0x00000000
        /*03c4*/ 	.short	0x010a
        /*03c6*/ 	.byte	0x3f
	.zero		1


	//   ....[52]....
        /*03c8*/ 	.word	0x0000a140
        /*03cc*/ 	.word	0x00000009
        /*03d0*/ 	.word	0x00000000
        /*03d4*/ 	.short	0x010a
        /*03d6*/ 	.byte	0x3f
	.zero		1


	//   ....[53]....
        /*03d8*/ 	.word	0x0000a1d0
        /*03dc*/ 	.word	0x00000008
        /*03e0*/ 	.word	0x00000000
        /*03e4*/ 	.short	0x010a
        /*03e6*/ 	.byte	0x3f
	.zero		1


	//   ....[54]....
        /*03e8*/ 	.word	0x0000a260
        /*03ec*/ 	.word	0x00000009
        /*03f0*/ 	.word	0x00000000
        /*03f4*/ 	.short	0x010a
        /*03f6*/ 	.byte	0x3f
	.zero		1


	//   ....[55]....
        /*03f8*/ 	.word	0x0000a2f0
        /*03fc*/ 	.word	0x00000008
        /*0400*/ 	.word	0x00000000
        /*0404*/ 	.short	0x010a
        /*0406*/ 	.byte	0x3f
	.zero		1


	//   ....[56]....
        /*0408*/ 	.word	0x0000a380
        /*040c*/ 	.word	0x00000009
        /*0410*/ 	.word	0x00000000
        /*0414*/ 	.short	0x010a
        /*0416*/ 	.byte	0x3f
	.zero		1


	//   ....[57]....
        /*0418*/ 	.word	0x0000a410
        /*041c*/ 	.word	0x00000008
        /*0420*/ 	.word	0x00000000
        /*0424*/ 	.short	0x010a
        /*0426*/ 	.byte	0x3f
	.zero		1


	//   ....[58]....
        /*0428*/ 	.word	0x0000a4a0
        /*042c*/ 	.word	0x00000009
        /*0430*/ 	.word	0x00000000
        /*0434*/ 	.short	0x010a
        /*0436*/ 	.byte	0x3f
	.zero		1


	//   ....[59]....
        /*0438*/ 	.word	0x0000a530
        /*043c*/ 	.word	0x00000008
        /*0440*/ 	.word	0x00000000
        /*0444*/ 	.short	0x010a
        /*0446*/ 	.byte	0x3f
	.zero		1


	//   ....[60]....
        /*0448*/ 	.word	0x0000a5c0
        /*044c*/ 	.word	0x00000009
        /*0450*/ 	.word	0x00000000
        /*0454*/ 	.short	0x010a
        /*0456*/ 	.byte	0x3f
	.zero		1


	//   ....[61]....
        /*0458*/ 	.word	0x0000a650
        /*045c*/ 	.word	0x00000008
        /*0460*/ 	.word	0x00000000
        /*0464*/ 	.short	0x010a
        /*0466*/ 	.byte	0x3f
	.zero		1


	//   ....[62]....
        /*0468*/ 	.word	0x0000a6e0
        /*046c*/ 	.word	0x0000000b
        /*0470*/ 	.word	0x00000000
        /*0474*/ 	.short	0x010a
        /*0476*/ 	.byte	0x3f
	.zero		1


	//   ....[63]....
        /*0478*/ 	.word	0x0000a770
        /*047c*/ 	.word	0x00000003
        /*0480*/ 	.word	0x00000000
        /*0484*/ 	.short	0x010a
        /*0486*/ 	.byte	0x3f
	.zero		1


	//   ....[64]....
        /*0488*/ 	.word	0x0000a7d0
        /*048c*/ 	.word	0x00000003
        /*0490*/ 	.word	0x00000000
        /*0494*/ 	.short	0x010a
        /*0496*/ 	.byte	0x3f
	.zero		1


	//   ....[65]....
        /*0498*/ 	.word	0x0000a820
        /*049c*/ 	.word	0x00000005
        /*04a0*/ 	.word	0x00000000
        /*04a4*/ 	.short	0x010a
        /*04a6*/ 	.byte	0x3f
	.zero		1


	//   ....[66]....
        /*04a8*/ 	.word	0x0000a8f0
        /*04ac*/ 	.word	0x00000017
        /*04b0*/ 	.word	0x00000090
        /*04b4*/ 	.short	0x010a
        /*04b6*/ 	.byte	0x3f
	.zero		1


	//   ....[67]....
        /*04b8*/ 	.word	0x0000a9c0
        /*04bc*/ 	.word	0x00000007
        /*04c0*/ 	.word	0x00000000
        /*04c4*/ 	.short	0x010a
        /*04c6*/ 	.byte	0x3f
	.zero		1


	//   ....[68]....
        /*04c8*/ 	.word	0x0000aa10
        /*04cc*/ 	.word	0x00000008
        /*04d0*/ 	.word	0x00000000
        /*04d4*/ 	.short	0x010a
        /*04d6*/ 	.byte	0x3f
	.zero		1


	//   ....[69]....
        /*04d8*/ 	.word	0x0000aa60
        /*04dc*/ 	.word	0x00000009
        /*04e0*/ 	.word	0x00000000
        /*04e4*/ 	.short	0x010a
        /*04e6*/ 	.byte	0x3f
	.zero		1


	//   ....[70]....
        /*04e8*/ 	.word	0x0000aab0
        /*04ec*/ 	.word	0x00000008
        /*04f0*/ 	.word	0x00000000
        /*04f4*/ 	.short	0x010a
        /*04f6*/ 	.byte	0x3f
	.zero		1


	//   ....[71]....
        /*04f8*/ 	.word	0x0000ab00
        /*04fc*/ 	.word	0x00000009
        /*0500*/ 	.word	0x00000000
        /*0504*/ 	.short	0x010a
        /*0506*/ 	.byte	0x3f
	.zero		1


	//   ....[72]....
        /*0508*/ 	.word	0x0000ab50
        /*050c*/ 	.word	0x00000008
        /*0510*/ 	.word	0x00000000
        /*0514*/ 	.short	0x010a
        /*0516*/ 	.byte	0x3f
	.zero		1


	//   ....[73]....
        /*0518*/ 	.word	0x0000aba0
        /*051c*/ 	.word	0x00000009
        /*0520*/ 	.word	0x00000000
        /*0524*/ 	.short	0x010a
        /*0526*/ 	.byte	0x3f
	.zero		1


	//   ....[74]....
        /*0528*/ 	.word	0x0000abf0
        /*052c*/ 	.word	0x00000008
        /*0530*/ 	.word	0x00000000
        /*0534*/ 	.short	0x010a
        /*0536*/ 	.byte	0x3f
	.zero		1


	//   ....[75]....
        /*0538*/ 	.word	0x0000ac40
        /*053c*/ 	.word	0x00000009
        /*0540*/ 	.word	0x00000000
        /*0544*/ 	.short	0x010a
        /*0546*/ 	.byte	0x3f
	.zero		1


	//   ....[76]....
        /*0548*/ 	.word	0x0000ac90
        /*054c*/ 	.word	0x00000008
        /*0550*/ 	.word	0x00000000
        /*0554*/ 	.short	0x010a
        /*0556*/ 	.byte	0x3f
	.zero		1


	//   ....[77]....
        /*0558*/ 	.word	0x0000ace0
        /*055c*/ 	.word	0x00000009
        /*0560*/ 	.word	0x00000000
        /*0564*/ 	.short	0x010a
        /*0566*/ 	.byte	0x3f
	.zero		1


	//   ....[78]....
        /*0568*/ 	.word	0x0000ad30
        /*056c*/ 	.word	0x00000008
        /*0570*/ 	.word	0x00000000
        /*0574*/ 	.short	0x010a
        /*0576*/ 	.byte	0x3f
	.zero		1


	//   ....[79]....
        /*0578*/ 	.word	0x0000ad80
        /*057c*/ 	.word	0x00000009
        /*0580*/ 	.word	0x00000000
        /*0584*/ 	.short	0x010a
        /*0586*/ 	.byte	0x3f
	.zero		1


	//   ....[80]....
        /*0588*/ 	.word	0x0000add0
        /*058c*/ 	.word	0x00000008
        /*0590*/ 	.word	0x00000000
        /*0594*/ 	.short	0x010a
        /*0596*/ 	.byte	0x3f
	.zero		1


	//   ....[81]....
        /*0598*/ 	.word	0x0000ae20
        /*059c*/ 	.word	0x00000009
        /*05a0*/ 	.word	0x00000000
        /*05a4*/ 	.short	0x010a
        /*05a6*/ 	.byte	0x3f
	.zero		1


	//   ....[82]....
        /*05a8*/ 	.word	0x0000ae70
        /*05ac*/ 	.word	0x00000008
        /*05b0*/ 	.word	0x00000000
        /*05b4*/ 	.short	0x010a
        /*05b6*/ 	.byte	0x3f
	.zero		1


	//   ....[83]....
        /*05b8*/ 	.word	0x0000aec0
        /*05bc*/ 	.word	0x0000000b
        /*05c0*/ 	.word	0x00000000
        /*05c4*/ 	.short	0x010a
        /*05c6*/ 	.byte	0x3f
	.zero		1


	//----- nvinfo : EIATTR_NUM_MBARRIERS
	.align		4
.L_35:
        /*05c8*/ 	.byte	0x03, 0x38
        /*05ca*/ 	.short	0x0026


	//----- nvinfo : EIATTR_EXIT_INSTR_OFFSETS
	.align		4
        /*05cc*/ 	.byte	0x04, 0x1c
        /*05ce*/ 	.short	(.L_37 - .L_36)


	//   ....[0]....
.L_36:
        /*05d0*/ 	.word	0x00000ad0


	//   ....[1]....
        /*05d4*/ 	.word	0x000012f0


	//   ....[2]....
        /*05d8*/ 	.word	0x00008a30


	//   ....[3]....
        /*05dc*/ 	.word	0x00008f90


	//   ....[4]....
        /*05e0*/ 	.word	0x0000a7c0


	//----- nvinfo : EIATTR_MAX_THREADS
	.align		4
.L_37:
        /*05e4*/ 	.byte	0x04, 0x05
        /*05e6*/ 	.short	(.L_39 - .L_38)
.L_38:
        /*05e8*/ 	.word	0x00000180
        /*05ec*/ 	.word	0x00000001
        /*05f0*/ 	.word	0x00000001


	//----- nvinfo : EIATTR_CRS_STACK_SIZE
	.align		4
.L_39:
        /*05f4*/ 	.byte	0x04, 0x1e
        /*05f6*/ 	.short	(.L_41 - .L_40)
.L_40:
        /*05f8*/ 	.word	0x00000000


	//----- nvinfo : EIATTR_CBANK_PARAM_SIZE
	.align		4
.L_41:
        /*05fc*/ 	.byte	0x03, 0x19
        /*05fe*/ 	.short	0x0470


	//----- nvinfo : EIATTR_PARAM_CBANK
	.align		4
        /*0600*/ 	.byte	0x04, 0x0a
        /*0602*/ 	.short	(.L_43 - .L_42)
	.align		4
.L_42:
        /*0604*/ 	.word	index@(.nv.constant0._ZN7cutlass13device_kernelINS_4gemm6kernel13GemmUniversalIN4cute5tupleIJiiiiEEENS1_10collective13CollectiveMmaINS1_34MainloopSm90TmaGmmaWarpSpecializedILi18ENS5_IJNS4_1CILi1EEENSA_ILi4EEESB_EEENS1_35KernelTmaWarpSpecializedCooperativeEEENS5_IJNSA_ILi256EEENSA_ILi128EEENSA_ILi32EEEEEEaNS5_IJlSB_lEEEaSK_NS4_8TiledMMAINS4_8MMA_AtomIJNS4_4SM904GMMA27MMA_64x128x32_S32S8S8_SS_TNEEEENS4_6LayoutINS5_IJNSA_ILi2EEESB_SB_EEENS5_IJSB_NSA_ILi0EEESU_EEEEENS5_IJNS4_10UnderscoreESX_SX_EEEEENS4_23SM90_TMA_LOAD_MULTICASTENS4_14ComposedLayoutINS4_7SwizzleILi1ELi4ELi3EEENS4_18smem_ptr_flag_bitsILi8EEENSR_INS5_IJNSA_ILi8EEESI_EEENS5_IJSI_SB_EEEEEEEvNS4_8identityENS4_13SM90_TMA_LOADES1A_vS1B_EENS_8epilogue10collective6detail29Sm90TmaWarpSpecializedAdapterINS1F_15DefaultEpilogueIaSK_SK_NS1E_6thread17LinearCombinationIaLi1EiiLNS1J_9ScaleType4KindE0ELNS_15FloatRoundStyleE2EaEENS1_15EpilogueDefaultEEEEEvvEEEEvNT_6ParamsE)
        /*0608*/ 	.short	0x0210
        /*060a*/ 	.short	0x0470


	//----- nvinfo : EIATTR_SW_WAR
	.align		4
.L_43:
        /*060c*/ 	.byte	0x04, 0x36
        /*060e*/ 	.short	(.L_45 - .L_44)
.L_44:
        /*0610*/ 	.word	0x00000008
.L_45:


//--------------------- .nv.callgraph             --------------------------
	.section	.nv.callgraph,"",@"SHT_CUDA_CALLGRAPH"
	.align	4
	.sectionentsize	8
	.align		4
        /*0000*/ 	.word	0x00000000
	.align		4
        /*0004*/ 	.word	0xffffffff
	.align		4
        /*0008*/ 	.word	index@(_ZN7cutlass13device_kernelINS_4gemm6kernel13GemmUniversalIN4cute5tupleIJiiiiEEENS1_10collective13CollectiveMmaINS1_34MainloopSm90TmaGmmaWarpSpecializedILi18ENS5_IJNS4_1CILi1EEENSA_ILi4EEESB_EEENS1_35KernelTmaWarpSpecializedCooperativeEEENS5_IJNSA_ILi256EEENSA_ILi128EEENSA_ILi32EEEEEEaNS5_IJlSB_lEEEaSK_NS4_8TiledMMAINS4_8MMA_AtomIJNS4_4SM904GMMA27MMA_64x128x32_S32S8S8_SS_TNEEEENS4_6LayoutINS5_IJNSA_ILi2EEESB_SB_EEENS5_IJSB_NSA_ILi0EEESU_EEEEENS5_IJNS4_10UnderscoreESX_SX_EEEEENS4_23SM90_TMA_LOAD_MULTICASTENS4_14ComposedLayoutINS4_7SwizzleILi1ELi4ELi3EEENS4_18smem_ptr_flag_bitsILi8EEENSR_INS5_IJNSA_ILi8EEESI_EEENS5_IJSI_SB_EEEEEEEvNS4_8identityENS4_13SM90_TMA_LOADES1A_vS1B_EENS_8epilogue10collective6detail29Sm90TmaWarpSpecializedAdapterINS1F_15DefaultEpilogueIaSK_SK_NS1E_6thread17LinearCombinationIaLi1EiiLNS1J_9ScaleType4KindE0ELNS_15FloatRoundStyleE2EaEENS1_15EpilogueDefaultEEEEEvvEEEEvNT_6ParamsE)
	.align		4
        /*000c*/ 	.word	index@(__assertfail)
	.align		4
        /*0010*/ 	.word	0x00000000
	.align		4
        /*0014*/ 	.word	0xfffffffe
	.align		4
        /*0018*/ 	.word	0x00000000
	.align		4
        /*001c*/ 	.word	0xfffffffd
	.align		4
        /*0020*/ 	.word	0x00000000
	.align		4
        /*0024*/ 	.word	0xfffffffc


//--------------------- .nv.constant4             --------------------------
	.section	.nv.constant4,"a",@progbits
	.align	8
	.align		8
.nv.constant4:
        /*0000*/ 	.dword	__assertfail
	.align		8
        /*0008*/ 	.dword	__unnamed_1
	.align		8
        /*0010*/ 	.dword	_ZN40_INTERNAL_52fa2f0d_4_k_cu_72a0d221_251284cuda3std3__45__cpo5beginE
	.align		8
        /*0018*/ 	.dword	_ZN40_INTERNAL_52fa2f0d_4_k_cu_72a0d221_251284cuda3std3__45__cpo3endE
	.align		8
        /*0020*/ 	.dword	_ZN40_INTERNAL_52fa2f0d_4_k_cu_72a0d221_251284cuda3std3__45__cpo6cbeginE
	.align		8
        /*0028*/ 	.dword	_ZN40_INTERNAL_52fa2f0d_4_k_cu_72a0d221_251284cuda3std3__45__cpo4cendE
	.align		8
        /*0030*/ 	.dword	_ZN40_INTERNAL_52fa2f0d_4_k_cu_72a0d221_251284cuda3std3__442_GLOBAL__N__52fa2f0d_4_k_cu_72a0d221_251286ignoreE
	.align		8
        /*0038*/ 	.dword	_ZN40_INTERNAL_52fa2f0d_4_k_cu_72a0d221_251284cuda3std3__419piecewise_constructE
	.align		8
        /*0040*/ 	.dword	_ZN40_INTERNAL_52fa2f0d_4_k_cu_72a0d221_251284cuda3std3__48in_placeE
	.align		8
        /*0048*/ 	.dword	_ZN40_INTERNAL_52fa2f0d_4_k_cu_72a0d221_251284cuda3std6ranges3__45__cpo4swapE
	.align		8
        /*0050*/ 	.dword	_ZN40_INTERNAL_52fa2f0d_4_k_cu_72a0d221_251284cuda3std6ranges3__45__cpo9iter_moveE
	.align		8
        /*0058*/ 	.dword	_ZN40_INTERNAL_52fa2f0d_4_k_cu_72a0d221_251284cute7productE
	.align		8
        /*0060*/ 	.dword	_ZN40_INTERNAL_52fa2f0d_4_k_cu_72a0d221_251284cute1_E
	.align		8
        /*0068*/ 	.dword	$str$22
	.align		8
        /*0070*/ 	.dword	$str$23


//--------------------- .text._ZN7cutlass13device_kernelINS_4gemm6kernel13GemmUniversalIN4cute5tupleIJiiiiEEENS1_10collective13CollectiveMmaINS1_34MainloopSm90TmaGmmaWarpSpecializedILi18ENS5_IJNS4_1CILi1EEENSA_ILi4EEESB_EEENS1_35KernelTmaWarpSpecializedCooperativeEEENS5_IJNSA_ILi256EEENSA_ILi128EEENSA_ILi32EEEEEEaNS5_IJlSB_lEEEaSK_NS4_8TiledMMAINS4_8MMA_AtomIJNS4_4SM904GMMA27MMA_64x128x32_S32S8S8_SS_TNEEEENS4_6LayoutINS5_IJNSA_ILi2EEESB_SB_EEENS5_IJSB_NSA_ILi0EEESU_EEEEENS5_IJNS4_10UnderscoreESX_SX_EEEEENS4_23SM90_TMA_LOAD_MULTICASTENS4_14ComposedLayoutINS4_7SwizzleILi1ELi4ELi3EEENS4_18smem_ptr_flag_bitsILi8EEENSR_INS5_IJNSA_ILi8EEESI_EEENS5_IJSI_SB_EEEEEEEvNS4_8identityENS4_13SM90_TMA_LOADES1A_vS1B_EENS_8epilogue10collective6detail29Sm90TmaWarpSpecializedAdapterINS1F_15DefaultEpilogueIaSK_SK_NS1E_6thread17LinearCombinationIaLi1EiiLNS1J_9ScaleType4KindE0ELNS_15FloatRoundStyleE2EaEENS1_15EpilogueDefaultEEEEEvvEEEEvNT_6ParamsE --------------------------
	.section	.text._ZN7cutlass13device_kernelINS_4gemm6kernel13GemmUniversalIN4cute5tupleIJiiiiEEENS1_10collective13CollectiveMmaINS1_34MainloopSm90TmaGmmaWarpSpecializedILi18ENS5_IJNS4_1CILi1EEENSA_ILi4EEESB_EEENS1_35KernelTmaWarpSpecializedCooperativeEEENS5_IJNSA_ILi256EEENSA_ILi128EEENSA_ILi32EEEEEEaNS5_IJlSB_lEEEaSK_NS4_8TiledMMAINS4_8MMA_AtomIJNS4_4SM904GMMA27MMA_64x128x32_S32S8S8_SS_TNEEEENS4_6LayoutINS5_IJNSA_ILi2EEESB_SB_EEENS5_IJSB_NSA_ILi0EEESU_EEEEENS5_IJNS4_10UnderscoreESX_SX_EEEEENS4_23SM90_TMA_LOAD_MULTICASTENS4_14ComposedLayoutINS4_7SwizzleILi1ELi4ELi3EEENS4_18smem_ptr_flag_bitsILi8EEENSR_INS5_IJNSA_ILi8EEESI_EEENS5_IJSI_SB_EEEEEEEvNS4_8identityENS4_13SM90_TMA_LOADES1A_vS1B_EENS_8epilogue10collective6detail29Sm90TmaWarpSpecializedAdapterINS1F_15DefaultEpilogueIaSK_SK_NS1E_6thread17LinearCombinationIaLi1EiiLNS1J_9ScaleType4KindE0ELNS_15FloatRoundStyleE2EaEENS1_15EpilogueDefaultEEEEEvvEEEEvNT_6ParamsE,"ax",@progbits
	.align	128
.text._ZN7cutlass13device_kernelINS_4gemm6kernel13GemmUniversalIN4cute5tupleIJiiiiEEENS1_10collective13CollectiveMmaINS1_34MainloopSm90TmaGmmaWarpSpecializedILi18ENS5_IJNS4_1CILi1EEENSA_ILi4EEESB_EEENS1_35KernelTmaWarpSpecializedCooperativeEEENS5_IJNSA_ILi256EEENSA_ILi128EEENSA_ILi32EEEEEEaNS5_IJlSB_lEEEaSK_NS4_8TiledMMAINS4_8MMA_AtomIJNS4_4SM904GMMA27MMA_64x128x32_S32S8S8_SS_TNEEEENS4_6LayoutINS5_IJNSA_ILi2EEESB_SB_EEENS5_IJSB_NSA_ILi0EEESU_EEEEENS5_IJNS4_10UnderscoreESX_SX_EEEEENS4_23SM90_TMA_LOAD_MULTICASTENS4_14ComposedLayoutINS4_7SwizzleILi1ELi4ELi3EEENS4_18smem_ptr_flag_bitsILi8EEENSR_INS5_IJNSA_ILi8EEESI_EEENS5_IJSI_SB_EEEEEEEvNS4_8identityENS4_13SM90_TMA_LOADES1A_vS1B_EENS_8epilogue10collective6detail29Sm90TmaWarpSpecializedAdapterINS1F_15DefaultEpilogueIaSK_SK_NS1E_6thread17LinearCombinationIaLi1EiiLNS1J_9ScaleType4KindE0ELNS_15FloatRoundStyleE2EaEENS1_15EpilogueDefaultEEEEEvvEEEEvNT_6ParamsE:
        .type           _ZN7cutlass13device_kernelINS_4gemm6kernel13GemmUniversalIN4cute5tupleIJiiiiEEENS1_10collective13CollectiveMmaINS1_34MainloopSm90TmaGmmaWarpSpecializedILi18ENS5_IJNS4_1CILi1EEENSA_ILi4EEESB_EEENS1_35KernelTmaWarpSpecializedCooperativeEEENS5_IJNSA_ILi256EEENSA_ILi128EEENSA_ILi32EEEEEEaNS5_IJlSB_lEEEaSK_NS4_8TiledMMAINS4_8MMA_AtomIJNS4_4SM904GMMA27MMA_64x128x32_S32S8S8_SS_TNEEEENS4_6LayoutINS5_IJNSA_ILi2EEESB_SB_EEENS5_IJSB_NSA_ILi0EEESU_EEEEENS5_IJNS4_10UnderscoreESX_SX_EEEEENS4_23SM90_TMA_LOAD_MULTICASTENS4_14ComposedLayoutINS4_7SwizzleILi1ELi4ELi3EEENS4_18smem_ptr_flag_bitsILi8EEENSR_INS5_IJNSA_ILi8EEESI_EEENS5_IJSI_SB_EEEEEEEvNS4_8identityENS4_13SM90_TMA_LOADES1A_vS1B_EENS_8epilogue10collective6detail29Sm90TmaWarpSpecializedAdapterINS1F_15DefaultEpilogueIaSK_SK_NS1E_6thread17LinearCombinationIaLi1EiiLNS1J_9ScaleType4KindE0ELNS_15FloatRoundStyleE2EaEENS1_15EpilogueDefaultEEEEEvvEEEEvNT_6ParamsE,@function
        .size           _ZN7cutlass13device_kernelINS_4gemm6kernel13GemmUniversalIN4cute5tupleIJiiiiEEENS1_10collective13CollectiveMmaINS1_34MainloopSm90TmaGmmaWarpSpecializedILi18ENS5_IJNS4_1CILi1EEENSA_ILi4EEESB_EEENS1_35KernelTmaWarpSpecializedCooperativeEEENS5_IJNSA_ILi256EEENSA_ILi128EEENSA_ILi32EEEEEEaNS5_IJlSB_lEEEaSK_NS4_8TiledMMAINS4_8MMA_AtomIJNS4_4SM904GMMA27MMA_64x128x32_S32S8S8_SS_TNEEEENS4_6LayoutINS5_IJNSA_ILi2EEESB_SB_EEENS5_IJSB_NSA_ILi0EEESU_EEEEENS5_IJNS4_10UnderscoreESX_SX_EEEEENS4_23SM90_TMA_LOAD_MULTICASTENS4_14ComposedLayoutINS4_7SwizzleILi1ELi4ELi3EEENS4_18smem_ptr_flag_bitsILi8EEENSR_INS5_IJNSA_ILi8EEESI_EEENS5_IJSI_SB_EEEEEEEvNS4_8identityENS4_13SM90_TMA_LOADES1A_vS1B_EENS_8epilogue10collective6detail29Sm90TmaWarpSpecializedAdapterINS1F_15DefaultEpilogueIaSK_SK_NS1E_6thread17LinearCombinationIaLi1EiiLNS1J_9ScaleType4KindE0ELNS_15FloatRoundStyleE2EaEENS1_15EpilogueDefaultEEEEEvvEEEEvNT_6ParamsE,(.L_x_360 - _ZN7cutlass13device_kernelINS_4gemm6kernel13GemmUniversalIN4cute5tupleIJiiiiEEENS1_10collective13CollectiveMmaINS1_34MainloopSm90TmaGmmaWarpSpecializedILi18ENS5_IJNS4_1CILi1EEENSA_ILi4EEESB_EEENS1_35KernelTmaWarpSpecializedCooperativeEEENS5_IJNSA_ILi256EEENSA_ILi128EEENSA_ILi32EEEEEEaNS5_IJlSB_lEEEaSK_NS4_8TiledMMAINS4_8MMA_AtomIJNS4_4SM904GMMA27MMA_64x128x32_S32S8S8_SS_TNEEEENS4_6LayoutINS5_IJNSA_ILi2EEESB_SB_EEENS5_IJSB_NSA_ILi0EEESU_EEEEENS5_IJNS4_10UnderscoreESX_SX_EEEEENS4_23SM90_TMA_LOAD_MULTICASTENS4_14ComposedLayoutINS4_7SwizzleILi1ELi4ELi3EEENS4_18smem_ptr_flag_bitsILi8EEENSR_INS5_IJNSA_ILi8EEESI_EEENS5_IJSI_SB_EEEEEEEvNS4_8identityENS4_13SM90_TMA_LOADES1A_vS1B_EENS_8epilogue10collective6detail29Sm90TmaWarpSpecializedAdapterINS1F_15DefaultEpilogueIaSK_SK_NS1E_6thread17LinearCombinationIaLi1EiiLNS1J_9ScaleType4KindE0ELNS_15FloatRoundStyleE2EaEENS1_15EpilogueDefaultEEEEEvvEEEEvNT_6ParamsE)
        .other          _ZN7cutlass13device_kernelINS_4gemm6kernel13GemmUniversalIN4cute5tupleIJiiiiEEENS1_10collective13CollectiveMmaINS1_34MainloopSm90TmaGmmaWarpSpecializedILi18ENS5_IJNS4_1CILi1EEENSA_ILi4EEESB_EEENS1_35KernelTmaWarpSpecializedCooperativeEEENS5_IJNSA_ILi256EEENSA_ILi128EEENSA_ILi32EEEEEEaNS5_IJlSB_lEEEaSK_NS4_8TiledMMAINS4_8MMA_AtomIJNS4_4SM904GMMA27MMA_64x128x32_S32S8S8_SS_TNEEEENS4_6LayoutINS5_IJNSA_ILi2EEESB_SB_EEENS5_IJSB_NSA_ILi0EEESU_EEEEENS5_IJNS4_10UnderscoreESX_SX_EEEEENS4_23SM90_TMA_LOAD_MULTICASTENS4_14ComposedLayoutINS4_7SwizzleILi1ELi4ELi3EEENS4_18smem_ptr_flag_bitsILi8EEENSR_INS5_IJNSA_ILi8EEESI_EEENS5_IJSI_SB_EEEEEEEvNS4_8identityENS4_13SM90_TMA_LOADES1A_vS1B_EENS_8epilogue10collective6detail29Sm90TmaWarpSpecializedAdapterINS1F_15DefaultEpilogueIaSK_SK_NS1E_6thread17LinearCombinationIaLi1EiiLNS1J_9ScaleType4KindE0ELNS_15FloatRoundStyleE2EaEENS1_15EpilogueDefaultEEEEEvvEEEEvNT_6ParamsE,@"STO_CUDA_ENTRY STV_DEFAULT"
_ZN7cutlass13device_kernelINS_4gemm6kernel13GemmUniversalIN4cute5tupleIJiiiiEEENS1_10collective13CollectiveMmaINS1_34MainloopSm90TmaGmmaWarpSpecializedILi18ENS5_IJNS4_1CILi1EEENSA_ILi4EEESB_EEENS1_35KernelTmaWarpSpecializedCooperativeEEENS5_IJNSA_ILi256EEENSA_ILi128EEENSA_ILi32EEEEEEaNS5_IJlSB_lEEEaSK_NS4_8TiledMMAINS4_8MMA_AtomIJNS4_4SM904GMMA27MMA_64x128x32_S32S8S8_SS_TNEEEENS4_6LayoutINS5_IJNSA_ILi2EEESB_SB_EEENS5_IJSB_NSA_ILi0EEESU_EEEEENS5_IJNS4_10UnderscoreESX_SX_EEEEENS4_23SM90_TMA_LOAD_MULTICASTENS4_14ComposedLayoutINS4_7SwizzleILi1ELi4ELi3EEENS4_18smem_ptr_flag_bitsILi8EEENSR_INS5_IJNSA_ILi8EEESI_EEENS5_IJSI_SB_EEEEEEEvNS4_8identityENS4_13SM90_TMA_LOADES1A_vS1B_EENS_8epilogue10collective6detail29Sm90TmaWarpSpecializedAdapterINS1F_15DefaultEpilogueIaSK_SK_NS1E_6thread17LinearCombinationIaLi1EiiLNS1J_9ScaleType4KindE0ELNS_15FloatRoundStyleE2EaEENS1_15EpilogueDefaultEEEEEvvEEEEvNT_6ParamsE:
[----:B------:R-:W0:Y:S01]  /*0000*/  LDC R1, c[0x0][0x28] ;  /* 0x00000a00ff017b82 */ /* 0x000e220000000800 */
[----:B------:R-:W1:Y:S01]  /*0010*/  S2R R18, SR_TID.X ;  /* 0x0000000000127919 */ /* 0x000e620000002100 */
[----:B------:R-:W-:Y:S01]  /*0020*/  ELECT P0, URZ, PT ;  /* 0x00000000003f782f */ /* 0x000fe20003800000 */
[----:B------:R-:W-:Y:S01]  /*0030*/  BSSY B0, `(.L_x_0) ;  /* 0x000000f000007945 */ /* 0x000fe20003800000 */
[--C-:B-1----:R-:W-:Y:S02]  /*0040*/  SHF.R.U32.HI R0, RZ, 0x5, R18.reuse ;  /* 0x00000005ff007819 */ /* 0x102fe40000011612 */
[----:B------:R-:W-:-:S03]  /*0050*/  SHF.R.U32.HI R3, RZ, 0x7, R18 ;  /* 0x00000007ff037819 */ /* 0x000fc60000011612 */
[----:B------:R-:W1:Y:S04]  /*0060*/  SHFL.IDX PT, R2, R0, RZ, 0x1f ;  /* 0x00001fff00027589 */ /* 0x000e6800000e0000 */
[----:B------:R2:W3:Y:S01]  /*0070*/  SHFL.IDX PT, R5, R3, RZ, 0x1f ;  /* 0x00001fff03057589 */ /* 0x0004e200000e0000 */
[----:B-1----:R-:W-:-:S13]  /*0080*/  ISETP.NE.OR P0, PT, R2, RZ, !P0 ;  /* 0x000000ff0200720c */ /* 0x002fda0004705670 */
[----:B0-23--:R-:W-:Y:S05]  /*0090*/  @P0 BRA `(.L_x_1) ;  /* 0x0000000000200947 */ /* 0x00dfea0003800000 */
[----:B------:R-:W-:Y:S02]  /*00a0*/  ULDC.64 UR4, c[0x0][0x198] ;  /* 0x0000660000047ab9 */ /* 0x000fe40000000a00 */
[----:B------:R-:W-:Y:S02]  /*00b0*/  UIADD3 UR6, UP0, UR4, 0xf0, URZ ;  /* 0x000000f004067890 */ /* 0x000fe4000ff1e03f */
[----:B------:R-:W-:Y:S02]  /*00c0*/  UIADD3 UR4, UP1, UR4, 0x1f0, URZ ;  /* 0x000001f004047890 */ /* 0x000fe4000ff3e03f */
[----:B------:R-:W-:Y:S02]  /*00d0*/  UIADD3.X UR7, URZ, UR5, URZ, UP0, !UPT ;  /* 0x000000053f077290 */ /* 0x000fe400087fe43f */
[----:B------:R-:W-:-:S07]  /*00e0*/  UIADD3.X UR5, URZ, UR5, URZ, UP1, !UPT ;  /* 0x000000053f057290 */ /* 0x000fce0008ffe43f */
[----:B------:R0:W-:Y:S02]  /*00f0*/  UTMACCTL.PF [UR6] ;  /* 0x00000000060079b9 */ /* 0x0001e40008040000 */
[----:B------:R0:W-:Y:S02]  /*0100*/  UTMACCTL.PF [UR4] ;  /* 0x00000000040079b9 */ /* 0x0001e40008040000 */
[----:B0-----:R-:W-:Y:S01]  /*0110*/  NOP ;  /* 0x0000000000007918 */ /* 0x001fe20000000000 */
.L_x_1:
[----:B------:R-:W-:Y:S05]  /*0120*/  BSYNC B0 ;  /* 0x0000000000007941 */ /* 0x000fea0003800000 */
.L_x_0:
[----:B------:R-:W0:Y:S02]  /*0130*/  SHFL.IDX PT, R3, R0, RZ, 0x1f ;  /* 0x00001fff00037589 */ /* 0x000e2400000e0000 */
[----:B0-----:R-:W-:-:S13]  /*0140*/  ISETP.NE.AND P0, PT, R3, RZ, PT ;  /* 0x000000ff0300720c */ /* 0x001fda0003f05270 */
[----:B------:R-:W-:Y:S05]  /*0150*/  @P0 BRA `(.L_x_2) ;  /* 0x0000000000d40947 */ /* 0x000fea0003800000 */
[----:B------:R-:W-:Y:S01]  /*0160*/  ELECT P0, URZ, PT ;  /* 0x00000000003f782f */ /* 0x000fe20003800000 */
[----:B------:R-:W-:-:S12]  /*0170*/  BSSY B0, `(.L_x_2) ;  /* 0x0000033000007945 */ /* 0x000fd80003800000 */
[----:B------:R-:W-:Y:S05]  /*0180*/  @!P0 BRA `(.L_x_3) ;  /* 0x0000000000c48947 */ /* 0x000fea0003800000 */
[----:B------:R-:W0:Y:S01]  /*0190*/  S2UR UR8, SR_CgaCtaId ;  /* 0x00000000000879c3 */ /* 0x000e220000008800 */
[----:B------:R-:W-:Y:S01]  /*01a0*/  UMOV UR4, 0x400 ;  /* 0x0000040000047882 */ /* 0x000fe20000000000 */
[----:B------:R-:W-:Y:S01]  /*01b0*/  UMOV UR5, 0x1 ;  /* 0x0000000100057882 */ /* 0x000fe20000000000 */
[----:B------:R-:W-:Y:S02]  /*01c0*/  UMOV UR6, 0x8 ;  /* 0x0000000800067882 */ /* 0x000fe40000000000 */
[----:B------:R-:W-:-:S04]  /*01d0*/  UIADD3 UR6, -UR6, 0x100000, URZ ;  /* 0x0010000006067890 */ /* 0x000fc8000fffe13f */
[----:B------:R-:W-:Y:S02]  /*01e0*/  USHF.L.U32 UR7, UR6, 0xb, URZ ;  /* 0x0000000b06077899 */ /* 0x000fe4000800063f */
[----:B------:R-:W-:Y:S02]  /*01f0*/  USHF.L.U32 UR6, UR6, 0x1, URZ ;  /* 0x0000000106067899 */ /* 0x000fe4000800063f */
[----:B0-----:R-:W-:Y:S02]  /*0200*/  ULEA UR8, UR8, UR4, 0x18 ;  /* 0x0000000408087291 */ /* 0x001fe4000f8ec03f */
[----:B------:R-:W-:-:S04]  /*0210*/  UIADD3 UR4, -UR5, 0x100000, URZ ;  /* 0x0010000005047890 */ /* 0x000fc8000fffe13f */
[----:B------:R-:W-:Y:S02]  /*0220*/  USHF.L.U32 UR5, UR4, 0xb, URZ ;  /* 0x0000000b04057899 */ /* 0x000fe4000800063f */
[----:B------:R-:W-:Y:S01]  /*0230*/  USHF.L.U32 UR4, UR4, 0x1, URZ ;  /* 0x0000000104047899 */ /* 0x000fe2000800063f */
[----:B------:R-:W0:Y:S11]  /*0240*/  FENCE.VIEW.ASYNC.S ;  /* 0x00000000000073c6 */ /* 0x000e360000000000 */
[----:B0-----:R0:W1:Y:S01]  /*0250*/  SYNCS.EXCH.64 URZ, [UR8], UR4 ;  /* 0x00000004083f75b2 */ /* 0x0010620008000100 */
[----:B------:R0:W2:Y:S01]  /*0260*/  SYNCS.EXCH.64 URZ, [UR8+0x90], UR6 ;  /* 0x00009006083f75b2 */ /* 0x0000a20008000100 */
[----:B------:R0:W3:Y:S01]  /*0270*/  SYNCS.EXCH.64 URZ, [UR8+0x8], UR4 ;  /* 0x00000804083f75b2 */ /* 0x0000e20008000100 */
[----:B------:R0:W4:Y:S01]  /*0280*/  SYNCS.EXCH.64 URZ, [UR8+0x98], UR6 ;  /* 0x00009806083f75b2 */ /* 0x0001220008000100 */
[----:B------:R0:W0:Y:S01]  /*0290*/  SYNCS.EXCH.64 URZ, [UR8+0x10], UR4 ;  /* 0x00001004083f75b2 */ /* 0x0000220008000100 */
        /* <DEDUP_REMOVED lines=31> */
[----:B-1234-:R-:W-:Y:S01]  /*0490*/  NOP ;  /* 0x0000000000007918 */ /* 0x01efe20000000000 */
.L_x_3:
[----:B0-----:R-:W-:Y:S05]  /*04a0*/  BSYNC B0 ;  /* 0x0000000000007941 */ /* 0x001fea0003800000 */
.L_x_2:
[----:B------:R-:W-:Y:S01]  /*04b0*/  SHF.R.S32.HI R7, RZ, 0x1f, R18 ;  /* 0x0000001fff077819 */ /* 0x000fe20000011412 */
[----:B------:R-:W0:Y:S01]  /*04c0*/  SHFL.IDX PT, R0, R0, RZ, 0x1f ;  /* 0x00001fff00007589 */ /* 0x000e2200000e0000 */
[----:B------:R-:W1:Y:S01]  /*04d0*/  S2UR UR8, SR_CTAID.X ;  /* 0x00000000000879c3 */ /* 0x000e620000002500 */
[----:B------:R-:W-:Y:S02]  /*04e0*/  ELECT P0, URZ, PT ;  /* 0x00000000003f782f */ /* 0x000fe40003800000 */
[----:B------:R-:W-:Y:S01]  /*04f0*/  LEA.HI R7, R7, R18, RZ, 0x7 ;  /* 0x0000001207077211 */ /* 0x000fe200078f38ff */
[----:B------:R-:W2:Y:S01]  /*0500*/  S2R R4, SR_CTAID.Y ;  /* 0x0000000000047919 */ /* 0x000ea20000002600 */
[----:B------:R-:W-:Y:S01]  /*0510*/  ULDC UR4, c[0x0][0x154] ;  /* 0x0000550000047ab9 */ /* 0x000fe20000000800 */
[----:B------:R-:W-:Y:S01]  /*0520*/  NOP ;  /* 0x0000000000007918 */ /* 0x000fe20000000000 */
[----:B------:R-:W-:Y:S01]  /*0530*/  LOP3.LUT R7, R7, 0xffffff80, RZ, 0xc0, !PT ;  /* 0xffffff8007077812 */ /* 0x000fe200078ec0ff */
[----:B------:R-:W-:Y:S01]  /*0540*/  NOP ;  /* 0x0000000000007918 */ /* 0x000fe20000000000 */
[----:B------:R-:W3:Y:S03]  /*0550*/  LDC R13, c[0x0][0x140] ;  /* 0x00005000ff0d7b82 */ /* 0x000ee60000000800 */
[----:B------:R-:W-:-:S05]  /*0560*/  IMAD.IADD R7, R18, 0x1, -R7 ;  /* 0x0000000112077824 */ /* 0x000fca00078e0a07 */
[----:B------:R-:W-:Y:S01]  /*0570*/  SHF.R.S32.HI R6, RZ, 0x1f, R7 ;  /* 0x0000001fff067819 */ /* 0x000fe20000011407 */
[----:B------:R-:W4:Y:S01]  /*0580*/  LDC R10, c[0x0][0x144] ;  /* 0x00005100ff0a7b82 */ /* 0x000f220000000800 */
[----:B------:R-:W-:Y:S02]  /*0590*/  LOP3.LUT P2, RZ, R7, 0x7, RZ, 0xc0, !PT ;  /* 0x0000000707ff7812 */ /* 0x000fe4000784c0ff */
[----:B------:R-:W-:Y:S02]  /*05a0*/  LEA.HI R6, R6, R7, RZ, 0x3 ;  /* 0x0000000706067211 */ /* 0x000fe400078f18ff */
[----:B0-----:R-:W-:Y:S02]  /*05b0*/  ISETP.NE.OR P0, PT, R0, RZ, !P0 ;  /* 0x000000ff0000720c */ /* 0x001fe40004705670 */
[--C-:B------:R-:W-:Y:S02]  /*05c0*/  SHF.R.S32.HI R0, RZ, 0x3, R6.reuse ;  /* 0x00000003ff007819 */ /* 0x100fe40000011406 */
[----:B------:R-:W-:-:S02]  /*05d0*/  SHF.R.S32.HI R9, RZ, 0x1f, R6 ;  /* 0x0000001fff097819 */ /* 0x000fc40000011406 */
[----:B------:R-:W-:Y:S02]  /*05e0*/  SHF.R.S32.HI R6, RZ, 0x1f, R3 ;  /* 0x0000001fff067819 */ /* 0x000fe40000011403 */
[----:B------:R-:W-:Y:S02]  /*05f0*/  LEA.HI R9, R9, R0, RZ, 0x2 ;  /* 0x0000000009097211 */ /* 0x000fe400078f10ff */
[----:B------:R-:W-:Y:S02]  /*0600*/  LEA.HI R6, R6, R3, RZ, 0x2 ;  /* 0x0000000306067211 */ /* 0x000fe400078f10ff */
[----:B--2---:R-:W-:Y:S01]  /*0610*/  I2FP.F32.U32 R8, R4 ;  /* 0x0000000400087245 */ /* 0x004fe20000201000 */
[----:B------:R-:W-:Y:S01]  /*0620*/  VOTEU.ALL UP0, P0 ;  /* 0x00000000003f7886 */ /* 0x000fe20000000000 */
[----:B------:R-:W-:Y:S01]  /*0630*/  LOP3.LUT R6, R6, 0x3ffffffc, RZ, 0xc0, !PT ;  /* 0x3ffffffc06067812 */ /* 0x000fe200078ec0ff */
[----:B------:R-:W-:Y:S01]  /*0640*/  VOTEU.ALL UP1, P0 ;  /* 0x00000000003f7886 */ /* 0x000fe20000020000 */
[----:B------:R-:W-:Y:S01]  /*0650*/  LOP3.LUT R9, R9, 0xfffffffc, RZ, 0xc0, !PT ;  /* 0xfffffffc09097812 */ /* 0x000fe200078ec0ff */
[----:B------:R-:W-:Y:S01]  /*0660*/  FMUL R12, R8, UR4 ;  /* 0x00000004080c7c20 */ /* 0x000fe20008400000 */
[----:B------:R-:W0:Y:S01]  /*0670*/  @!UP0 S2UR UR7, SR_CgaCtaId ;  /* 0x00000000000789c3 */ /* 0x000e220000008800 */
[----:B------:R-:W-:Y:S01]  /*0680*/  IMAD.IADD R11, R3, 0x1, -R6 ;  /* 0x00000001030b7824 */ /* 0x000fe200078e0a06 */
[----:B-1----:R-:W-:Y:S01]  /*0690*/  I2FP.F32.U32 R6, UR8 ;  /* 0x0000000800067c45 */ /* 0x002fe20008201000 */
[----:B------:R-:W-:Y:S01]  /*06a0*/  IMAD.IADD R0, R0, 0x1, -R9 ;  /* 0x0000000100007824 */ /* 0x000fe200078e0a09 */
[----:B------:R-:W-:Y:S01]  /*06b0*/  ULDC UR4, c[0x0][0x150] ;  /* 0x0000540000047ab9 */ /* 0x000fe20000000800 */
[----:B------:R-:W1:Y:S01]  /*06c0*/  F2I.U32.TRUNC.NTZ R12, R12 ;  /* 0x0000000c000c7305 */ /* 0x000e62000020f000 */
[----:B------:R-:W-:Y:S01]  /*06d0*/  SHF.R.S32.HI R3, RZ, 0x1f, R2 ;  /* 0x0000001fff037819 */ /* 0x000fe20000011402 */
[----:B------:R-:W-:Y:S01]  /*06e0*/  FMUL R8, R6, UR4 ;  /* 0x0000000406087c20 */ /* 0x000fe20008400000 */
[----:B------:R-:W2:Y:S01]  /*06f0*/  LDC R9, c[0x0][0x148] ;  /* 0x00005200ff097b82 */ /* 0x000ea20000000800 */
[----:B------:R-:W-:Y:S01]  /*0700*/  IMAD R11, R11, 0x4, R0 ;  /* 0x000000040b0b7824 */ /* 0x000fe200078e0200 */
[----:B------:R-:W-:Y:S01]  /*0710*/  LEA.HI R3, R3, R2, RZ, 0x2 ;  /* 0x0000000203037211 */ /* 0x000fe200078f10ff */
[----:B------:R-:W-:Y:S01]  /*0720*/  UMOV UR4, 0x20 ;  /* 0x0000002000047882 */ /* 0x000fe20000000000 */
[----:B------:R-:W-:Y:S01]  /*0730*/  @!UP0 UMOV UR6, 0x400 ;  /* 0x0000040000068882 */ /* 0x000fe20000000000 */
[----:B------:R-:W5:Y:S01]  /*0740*/  F2I.U32.TRUNC.NTZ R8, R8 ;  /* 0x0000000800087305 */ /* 0x000f62000020f000 */
[----:B------:R-:W-:Y:S01]  /*0750*/  LOP3.LUT R3, R3, 0xfffffffc, RZ, 0xc0, !PT ;  /* 0xfffffffc03037812 */ /* 0x000fe200078ec0ff */
[----:B------:R-:W-:Y:S01]  /*0760*/  IMAD.SHL.U32 R6, R11, 0x4, RZ ;  /* 0x000000040b067824 */ /* 0x000fe200078e00ff */
[----:B------:R-:W-:-:S04]  /*0770*/  @!UP0 UIADD3 UR4, -UR4, 0x100000, URZ ;  /* 0x0010000004048890 */ /* 0x000fc8000fffe13f */
[----:B------:R-:W-:Y:S02]  /*0780*/  @!UP0 USHF.L.U32 UR5, UR4, 0xb, URZ ;  /* 0x0000000b04058899 */ /* 0x000fe4000800063f */
[----:B------:R-:W-:Y:S01]  /*0790*/  @!UP0 USHF.L.U32 UR4, UR4, 0x1, URZ ;  /* 0x0000000104048899 */ /* 0x000fe2000800063f */
[----:B---3--:R-:W-:Y:S01]  /*07a0*/  ISETP.EQ.U32.AND P3, PT, R13, 0x1, PT ;  /* 0x000000010d00780c */ /* 0x008fe20003f62070 */
[----:B------:R-:W-:Y:S01]  /*07b0*/  IMAD.IADD R0, R2, 0x1, -R3 ;  /* 0x0000000102007824 */ /* 0x000fe200078e0a03 */
[----:B------:R-:W-:Y:S01]  /*07c0*/  LOP3.LUT R23, R11, 0xc, R6, 0x78, !PT ;  /* 0x0000000c0b177812 */ /* 0x000fe200078e7806 */
[----:B-1----:R-:W-:Y:S01]  /*07d0*/  IMAD.MOV R14, RZ, RZ, -R12 ;  /* 0x000000ffff0e7224 */ /* 0x002fe200078e0a0c */
[----:B0-----:R-:W-:Y:S02]  /*07e0*/  @!UP0 ULEA UR6, UR7, UR6, 0x18 ;  /* 0x0000000607068291 */ /* 0x001fe4000f8ec03f */
[C---:B------:R-:W-:Y:S01]  /*07f0*/  ISETP.NE.AND P1, PT, R0.reuse, 0x3, PT ;  /* 0x000000030000780c */ /* 0x040fe20003f25270 */
[----:B------:R-:W-:Y:S01]  /*0800*/  VOTEU.ALL UP0, P0 ;  /* 0x00000000003f7886 */ /* 0x000fe20000000000 */
[----:B------:R-:W-:Y:S01]  /*0810*/  ISETP.LT.U32.AND P0, PT, R23, 0x4, !P2 ;  /* 0x000000041700780c */ /* 0x000fe20005701070 */
[----:B-----5:R-:W-:Y:S01]  /*0820*/  IMAD.MOV R3, RZ, RZ, -R8 ;  /* 0x000000ffff037224 */ /* 0x020fe200078e0a08 */
[----:B------:R-:W-:Y:S01]  /*0830*/  ISETP.EQ.OR P1, PT, R0, RZ, !P1 ;  /* 0x000000ff0000720c */ /* 0x000fe20004f22670 */
[C---:B------:R-:W-:Y:S01]  /*0840*/  VIADD R8, R5.reuse, 0xffffffff ;  /* 0xffffffff05087836 */ /* 0x040fe20000000000 */
[----:B------:R-:W-:Y:S01]  /*0850*/  ISETP.NE.AND P2, PT, R5, RZ, PT ;  /* 0x000000ff0500720c */ /* 0x000fe20003f45270 */
[----:B--2---:R-:W-:Y:S01]  /*0860*/  IMAD R2, R9, R14, R4 ;  /* 0x0000000e09027224 */ /* 0x004fe200078e0204 */
[----:B------:R-:W-:Y:S01]  /*0870*/  ISETP.EQ.AND P1, PT, R5, RZ, P1 ;  /* 0x000000ff0500720c */ /* 0x000fe20000f22270 */
[----:B----4-:R-:W-:Y:S01]  /*0880*/  IMAD R3, R10, R3, UR8 ;  /* 0x000000080a037e24 */ /* 0x010fe2000f8e0203 */
[----:B------:R-:W-:Y:S01]  /*0890*/  ISETP.GE.U32.AND P5, PT, R8, 0x2, PT ;  /* 0x000000020800780c */ /* 0x000fe20003fa6070 */
[----:B------:R-:W0:Y:S02]  /*08a0*/  FENCE.VIEW.ASYNC.S ;  /* 0x00000000000073c6 */ /* 0x000e240000000000 */
[----:B0-----:R0:W1:Y:S01]  /*08b0*/  @!UP0 SYNCS.EXCH.64 URZ, [UR6+0x130], UR4 ;  /* 0x00013004063f85b2 */ /* 0x0010620008000100 */
[----:B------:R-:W-:-:S02]  /*08c0*/  ISETP.NE.AND P4, PT, R2, R23, PT ;  /* 0x000000170200720c */ /* 0x000fc40003f85270 */
[----:B------:R-:W-:Y:S02]  /*08d0*/  SEL R19, RZ, 0x1, !P1 ;  /* 0x00000001ff137807 */ /* 0x000fe40004800000 */
[----:B------:R-:W-:Y:S02]  /*08e0*/  ISETP.EQ.OR P4, PT, R3, RZ, !P4 ;  /* 0x000000ff0300720c */ /* 0x000fe40006782670 */
[----:B------:R-:W-:Y:S02]  /*08f0*/  SEL R19, R19, 0x2, P5 ;  /* 0x0000000213137807 */ /* 0x000fe40002800000 */
[----:B------:R-:W-:-:S04]  /*0900*/  PLOP3.LUT P0, PT, P0, P4, PT, 0x80, 0x0 ;  /* 0x000000000000781c */ /* 0x000fc80000709070 */
[----:B------:R-:W-:Y:S01]  /*0910*/  P2R R157, PR, RZ, 0x1 ;  /* 0x00000001ff9d7803 */ /* 0x000fe20000000000 */
[----:B------:R0:W2:Y:S01]  /*0920*/  @!UP1 SYNCS.EXCH.64 URZ, [UR6+0x138], UR4 ;  /* 0x00013804063f95b2 */ /* 0x0000a20008000100 */
[----:B------:R-:W-:Y:S01]  /*0930*/  NOP ;  /* 0x0000000000007918 */ /* 0x000fe20000000000 */
[----:B------:R-:W-:Y:S06]  /*0940*/  @!P3 BRA `(.L_x_4) ;  /* 0x000000000008b947 */ /* 0x000fec0003800000 */
[----:B-12---:R-:W-:Y:S01]  /*0950*/  UCGABAR_ARV ;  /* 0x00000000000079c7 */ /* 0x006fe20008000000 */
[----:B------:R-:W-:Y:S05]  /*0960*/  BRA `(.L_x_5) ;  /* 0x0000000000047947 */ /* 0x000fea0003800000 */
.L_x_4:
[----:B-12---:R-:W-:Y:S01]  /*0970*/  NOP ;  /* 0x0000000000007918 */ /* 0x006fe20000000000 */
.L_x_5:
[----:B------:R-:W1:Y:S01]  /*0980*/  LDC R2, c[0x0][0x65c] ;  /* 0x00019700ff027b82 */ /* 0x000e620000000800 */
[----:B------:R-:W-:Y:S02]  /*0990*/  IMAD.U32 R6, RZ, RZ, UR8 ;  /* 0x00000008ff067e24 */ /* 0x000fe4000f8e00ff */
[----:B------:R-:W-:Y:S01]  /*09a0*/  IMAD.MOV.U32 R7, RZ, RZ, RZ ;  /* 0x000000ffff077224 */ /* 0x000fe200078e00ff */
[----:B-1----:R-:W-:-:S04]  /*09b0*/  ISETP.NE.AND P1, PT, R2, 0x1, PT ;  /* 0x000000010200780c */ /* 0x002fc80003f25270 */
[----:B------:R-:W-:-:S09]  /*09c0*/  P2R R5, PR, RZ, 0x2 ;  /* 0x00000002ff057803 */ /* 0x000fd20000000000 */
[----:B------:R-:W1:Y:S01]  /*09d0*/  @P1 LDC R17, c[0x0][0x10] ;  /* 0x00000400ff111b82 */ /* 0x000e620000000800 */
[----:B------:R-:W-:Y:S02]  /*09e0*/  @P1 IMAD.MOV.U32 R5, RZ, RZ, RZ ;  /* 0x000000ffff051224 */ /* 0x000fe400078e00ff */
[----:B------:R-:W-:-:S05]  /*09f0*/  @P1 IMAD.MOV.U32 R13, RZ, RZ, RZ ;  /* 0x000000ffff0d1224 */ /* 0x000fca00078e00ff */
[----:B------:R-:W2:Y:S01]  /*0a00*/  @!P1 LDC R11, c[0x0][0xc] ;  /* 0x00000300ff0b9b82 */ /* 0x000ea20000000800 */
[----:B-1----:R-:W-:-:S04]  /*0a10*/  @P1 IMAD.WIDE.U32 R16, R17, UR8, R4 ;  /* 0x0000000811101c25 */ /* 0x002fc8000f8e0004 */
[----:B------:R-:W-:Y:S02]  /*0a20*/  @P1 IMAD.IADD R17, R17, 0x1, R13 ;  /* 0x0000000111111824 */ /* 0x000fe400078e020d */
[----:B--2---:R-:W-:-:S04]  /*0a30*/  @!P1 IMAD.WIDE.U32 R6, R4, R11, R6 ;  /* 0x0000000b04069225 */ /* 0x004fc800078e0006 */
[----:B------:R-:W-:Y:S02]  /*0a40*/  @!P1 IMAD.MOV.U32 R16, RZ, RZ, R6 ;  /* 0x000000ffff109224 */ /* 0x000fe400078e0006 */
[----:B------:R-:W-:Y:S01]  /*0a50*/  @!P1 IMAD.MOV.U32 R17, RZ, RZ, R7 ;  /* 0x000000ffff119224 */ /* 0x000fe200078e0007 */
[----:B------:R-:W-:Y:S06]  /*0a60*/  @!P3 BRA `(.L_x_6) ;  /* 0x00000000000cb947 */ /* 0x000fec0003800000 */
[----:B------:R-:W-:Y:S01]  /*0a70*/  UCGABAR_WAIT ;  /* 0x0000000000007dc7 */ /* 0x000fe20008000000 */
[----:B------:R-:W-:Y:S01]  /*0a80*/  CCTL.IVALL ;  /* 0x00000000ff00798f */ /* 0x000fe20002000000 */
[----:B------:R-:W-:Y:S05]  /*0a90*/  BRA `(.L_x_7) ;  /* 0x0000000000047947 */ /* 0x000fea0003800000 */
.L_x_6:
[----:B------:R-:W-:Y:S06]  /*0aa0*/  BAR.SYNC.DEFER_BLOCKING 0x0 ;  /* 0x0000000000007b1d */ /* 0x000fec0000010000 */
.L_x_7:
[----:B------:R-:W-:Y:S05]  /*0ab0*/  @!P2 BRA `(.L_x_8) ;  /* 0x0000007c00e0a947 */ /* 0x000fea0003800000 */
[----:B------:R-:W-:-:S13]  /*0ac0*/  ISETP.GT.U32.AND P0, PT, R8, 0x1, PT ;  /* 0x000000010800780c */ /* 0x000fda0003f04070 */
[----:B0-----:R-:W-:Y:S05]  /*0ad0*/  @P0 EXIT ;  /* 0x000000000000094d */ /* 0x001fea0003800000 */
[----:B------:R-:W-:Y:S01]  /*0ae0*/  ULDC.64 UR4, c[0x0][0x650] ;  /* 0x0001940000047ab9 */ /* 0x000fe20000000a00 */
[----:B------:R-:W-:Y:S01]  /*0af0*/  PRMT R0, RZ, 0x7610, R0 ;  /* 0x00007610ff007816 */ /* 0x000fe20000000000 */
[----:B------:R-:W-:Y:S01]  /*0b00*/  IMAD.MOV.U32 R153, RZ, RZ, -0x1 ;  /* 0xffffffffff997424 */ /* 0x000fe200078e00ff */
[----:B------:R-:W-:Y:S01]  /*0b10*/  ISETP.GE.U32.AND P0, PT, R16, UR4, PT ;  /* 0x0000000410007c0c */ /* 0x000fe2000bf06070 */
[----:B------:R-:W-:Y:S02]  /*0b20*/  IMAD.MOV.U32 R152, RZ, RZ, -0x1 ;  /* 0xffffffffff987424 */ /* 0x000fe400078e00ff */
[----:B------:R-:W-:Y:S01]  /*0b30*/  IMAD.MOV.U32 R22, RZ, RZ, -0x1 ;  /* 0xffffffffff167424 */ /* 0x000fe200078e00ff */
[----:B------:R-:W-:-:S13]  /*0b40*/  ISETP.GE.U32.AND.EX P0, PT, R17, UR5, PT, P0 ;  /* 0x0000000511007c0c */ /* 0x000fda000bf06100 */
[----:B------:R-:W-:Y:S05]  /*0b50*/  @P0 BRA `(.L_x_9) ;  /* 0x00000004002c0947 */ /* 0x000fea0003800000 */
[----:B------:R-:W0:Y:S01]  /*0b60*/  LDC.64 R20, c[0x0][0x628] ;  /* 0x00018a00ff147b82 */ /* 0x000e220000000a00 */
[----:B------:R-:W-:Y:S02]  /*0b70*/  IMAD.MOV.U32 R6, RZ, RZ, R16 ;  /* 0x000000ffff067224 */ /* 0x000fe400078e0010 */
[----:B------:R-:W-:-:S05]  /*0b80*/  IMAD.MOV.U32 R7, RZ, RZ, R17 ;  /* 0x000000ffff077224 */ /* 0x000fca00078e0011 */
[----:B------:R-:W1:Y:S08]  /*0b90*/  LDC R0, c[0x0][0x630] ;  /* 0x00018c00ff007b82 */ /* 0x000e700000000800 */
[----:B------:R-:W2:Y:S01]  /*0ba0*/  LDC.64 R24, c[0x0][0x620] ;  /* 0x00018800ff187b82 */ /* 0x000ea20000000a00 */
[----:B0-----:R-:W-:-:S04]  /*0bb0*/  ISETP.NE.U32.AND P0, PT, R20, RZ, PT ;  /* 0x000000ff1400720c */ /* 0x001fc80003f05070 */
[----:B------:R-:W-:-:S13]  /*0bc0*/  ISETP.NE.AND.EX P0, PT, R21, RZ, PT, P0 ;  /* 0x000000ff1500720c */ /* 0x000fda0003f05300 */
[----:B-12---:R-:W-:Y:S05]  /*0bd0*/  @!P0 BRA `(.L_x_10) ;  /* 0x0000000000288947 */ /* 0x006fea0003800000 */
[----:B------:R-:W0:Y:S02]  /*0be0*/  LDC R13, c[0x0][0x634] ;  /* 0x00018d00ff0d7b82 */ /* 0x000e240000000800 */
[----:B0-----:R-:W-:-:S05]  /*0bf0*/  IADD3 R13, P0, R16, R13, RZ ;  /* 0x0000000d100d7210 */ /* 0x001fca0007f1e0ff */
[----:B------:R-:W-:-:S04]  /*0c00*/  IMAD.X R15, RZ, RZ, R17, P0 ;  /* 0x000000ffff0f7224 */ /* 0x000fc800000e0611 */
[----:B------:R-:W-:-:S04]  /*0c10*/  IMAD.WIDE.U32 R6, R15, R20, RZ ;  /* 0x000000140f067225 */ /* 0x000fc800078e00ff */
[----:B------:R-:W-:-:S04]  /*0c20*/  IMAD.WIDE.U32 R10, P0, R13, R21, R6 ;  /* 0x000000150d0a7225 */ /* 0x000fc80007800006 */
[----:B------:R-:W-:-:S04]  /*0c30*/  IMAD.WIDE.U32 R6, R13, R20, RZ ;  /* 0x000000140d067225 */ /* 0x000fc800078e00ff */
[----:B------:R-:W-:Y:S01]  /*0c40*/  IMAD.X R13, RZ, RZ, RZ, P0 ;  /* 0x000000ffff0d7224 */ /* 0x000fe200000e06ff */
[----:B------:R-:W-:Y:S01]  /*0c50*/  IADD3 RZ, P0, R7, R10, RZ ;  /* 0x0000000a07ff7210 */ /* 0x000fe20007f1e0ff */
[----:B------:R-:W-:-:S04]  /*0c60*/  IMAD.MOV.U32 R12, RZ, RZ, R11 ;  /* 0x000000ffff0c7224 */ /* 0x000fc800078e000b */
[----:B------:R-:W-:-:S08]  /*0c70*/  IMAD.WIDE.U32.X R6, R15, R21, R12, P0 ;  /* 0x000000150f067225 */ /* 0x000fd000000e040c */
.L_x_10:
[----:B------:R-:W0:Y:S01]  /*0c80*/  LDC.64 R20, c[0x0][0x640] ;  /* 0x00019000ff147b82 */ /* 0x000e220000000a00 */
[--C-:B------:R-:W-:Y:S01]  /*0c90*/  SHF.R.U64 R27, R6, R0, R7.reuse ;  /* 0x00000000061b7219 */ /* 0x100fe20000001207 */
[----:B------:R-:W-:Y:S01]  /*0ca0*/  IMAD R28, R9, R14, R4 ;  /* 0x0000000e091c7224 */ /* 0x000fe200078e0204 */
[----:B------:R-:W-:Y:S02]  /*0cb0*/  SHF.R.U32.HI R0, RZ, R0, R7 ;  /* 0x00000000ff007219 */ /* 0x000fe40000011607 */
[----:B------:R-:W-:-:S03]  /*0cc0*/  IADD3 R5, P0, RZ, -R27, RZ ;  /* 0x8000001bff057210 */ /* 0x000fc60007f1e0ff */
[----:B------:R-:W1:Y:S02]  /*0cd0*/  LDC R8, c[0x0][0x618] ;  /* 0x00018600ff087b82 */ /* 0x000e640000000800 */
[----:B------:R-:W-:-:S04]  /*0ce0*/  IMAD.X R7, RZ, RZ, ~R0, P0 ;  /* 0x000000ffff077224 */ /* 0x000fc800000e0e00 */
[-C--:B------:R-:W-:Y:S02]  /*0cf0*/  IMAD R0, R7, R24.reuse, RZ ;  /* 0x0000001807007224 */ /* 0x080fe400078e02ff */
[----:B------:R-:W2:Y:S01]  /*0d00*/  LDC R11, c[0x0][0x608] ;  /* 0x00018200ff0b7b82 */ /* 0x000ea20000000800 */
[----:B------:R-:W-:-:S04]  /*0d10*/  IMAD.WIDE.U32 R6, R5, R24, R16 ;  /* 0x0000001805067225 */ /* 0x000fc800078e0010 */
[----:B------:R-:W-:Y:S02]  /*0d20*/  IMAD R5, R5, R25, R0 ;  /* 0x0000001905057224 */ /* 0x000fe400078e0200 */
[----:B------:R-:W-:Y:S01]  /*0d30*/  IMAD.MOV.U32 R25, RZ, RZ, 0x1 ;  /* 0x00000001ff197424 */ /* 0x000fe200078e00ff */
[----:B------:R-:W3:Y:S01]  /*0d40*/  LDC R12, c[0x0][0x658] ;  /* 0x00019600ff0c7b82 */ /* 0x000ee20000000800 */
[----:B0-----:R-:W-:Y:S01]  /*0d50*/  ISETP.NE.U32.AND P0, PT, R20, RZ, PT ;  /* 0x000000ff1400720c */ /* 0x001fe20003f05070 */
[----:B------:R-:W-:Y:S02]  /*0d60*/  IMAD.IADD R5, R7, 0x1, R5 ;  /* 0x0000000107057824 */ /* 0x000fe400078e0205 */
[----:B------:R-:W-:Y:S01]  /*0d70*/  IMAD.MOV.U32 R7, RZ, RZ, -0x1 ;  /* 0xffffffffff077424 */ /* 0x000fe200078e00ff */
[----:B------:R-:W-:-:S03]  /*0d80*/  ISETP.NE.AND.EX P0, PT, R21, RZ, PT, P0 ;  /* 0x000000ff1500720c */ /* 0x000fc60003f05300 */
[----:B------:R-:W0:Y:S01]  /*0d90*/  LDC R15, c[0x0][0x600] ;  /* 0x00018000ff0f7b82 */ /* 0x000e220000000800 */
[-CC-:B-1----:R-:W-:Y:S02]  /*0da0*/  SHF.R.U64 R13, R6, R8.reuse, R5.reuse ;  /* 0x00000008060d7219 */ /* 0x182fe40000001205 */
[----:B------:R-:W-:-:S05]  /*0db0*/  SHF.R.U32.HI R0, RZ, R8, R5 ;  /* 0x00000008ff007219 */ /* 0x000fca0000011605 */
[----:B------:R-:W1:Y:S01]  /*0dc0*/  LDC R22, c[0x0][0x648] ;  /* 0x00019200ff167b82 */ /* 0x000e620000000800 */
[-CC-:B--2---:R-:W-:Y:S02]  /*0dd0*/  SHF.R.U64 R29, R13, R11.reuse, R0.reuse ;  /* 0x0000000b0d1d7219 */ /* 0x184fe40000001200 */
[----:B------:R-:W-:-:S05]  /*0de0*/  SHF.R.U32.HI R5, RZ, R11, R0 ;  /* 0x0000000bff057219 */ /* 0x000fca0000011600 */
[----:B------:R-:W2:Y:S01]  /*0df0*/  LDC R24, c[0x0][0x638] ;  /* 0x00018e00ff187b82 */ /* 0x000ea20000000800 */
[-CC-:B---3--:R-:W-:Y:S02]  /*0e00*/  SHF.R.U64 R14, R29, R12.reuse, R5.reuse ;  /* 0x0000000c1d0e7219 */ /* 0x188fe40000001205 */
[-C--:B------:R-:W-:Y:S02]  /*0e10*/  SHF.L.U32 R0, R7, R12.reuse, RZ ;  /* 0x0000000c07007219 */ /* 0x080fe400000006ff */
[----:B------:R-:W-:Y:S01]  /*0e20*/  SHF.R.U32.HI R5, RZ, R12, R5 ;  /* 0x0000000cff057219 */ /* 0x000fe20000011605 */
[----:B------:R-:W-:Y:S01]  /*0e30*/  IMAD.MOV.U32 R4, RZ, RZ, R14 ;  /* 0x000000ffff047224 */ /* 0x000fe200078e000e */
[----:B------:R-:W-:Y:S01]  /*0e40*/  LOP3.LUT R10, RZ, R0, RZ, 0x33, !PT ;  /* 0x00000000ff0a7212 */ /* 0x000fe200078e33ff */
[----:B------:R-:W3:Y:S01]  /*0e50*/  LDC R26, c[0x0][0x610] ;  /* 0x00018400ff1a7b82 */ /* 0x000ee20000000800 */
[----:B------:R-:W-:Y:S05]  /*0e60*/  @!P0 BRA `(.L_x_11) ;  /* 0x0000000000288947 */ /* 0x000fea0003800000 */
[----:B------:R-:W4:Y:S02]  /*0e70*/  LDC R9, c[0x0][0x64c] ;  /* 0x00019300ff097b82 */ /* 0x000f240000000800 */
[----:B----4-:R-:W-:-:S05]  /*0e80*/  IADD3 R9, P0, R14, R9, RZ ;  /* 0x000000090e097210 */ /* 0x010fca0007f1e0ff */
        /* <DEDUP_REMOVED lines=8> */
.L_x_11:
[----:B-1----:R-:W-:Y:S01]  /*0f10*/  SHF.R.U64 R4, R4, R22, R5 ;  /* 0x0000001604047219 */ /* 0x002fe20000001205 */
[----:B0-----:R-:W-:Y:S01]  /*0f20*/  VIADD R6, R15, 0xffffffff ;  /* 0xffffffff0f067836 */ /* 0x001fe20000000000 */
[----:B------:R-:W-:Y:S01]  /*0f30*/  SHF.L.U32 R0, R25, R12, RZ ;  /* 0x0000000c19007219 */ /* 0x000fe200000006ff */
[----:B------:R-:W-:Y:S01]  /*0f40*/  IMAD.MOV.U32 R22, RZ, RZ, R27 ;  /* 0x000000ffff167224 */ /* 0x000fe200078e001b */
[----:B------:R-:W-:Y:S01]  /*0f50*/  LOP3.LUT R5, R29, R10, RZ, 0xc0, !PT ;  /* 0x0000000a1d057212 */ /* 0x000fe200078ec0ff */
[----:B------:R-:W-:Y:S01]  /*0f60*/  IMAD.MOV R7, RZ, RZ, -R4 ;  /* 0x000000ffff077224 */ /* 0x000fe200078e0a04 */
[----:B------:R-:W-:Y:S02]  /*0f70*/  SEL R3, R3, R28, !P1 ;  /* 0x0000001c03037207 */ /* 0x000fe40004800000 */
[----:B------:R-:W-:Y:S01]  /*0f80*/  LOP3.LUT R6, R13, R6, RZ, 0xc0, !PT ;  /* 0x000000060d067212 */ /* 0x000fe200078ec0ff */
[----:B------:R-:W-:Y:S02]  /*0f90*/  IMAD R4, R0, R4, R5 ;  /* 0x0000000400047224 */ /* 0x000fe400078e0205 */
[----:B--2---:R-:W-:-:S02]  /*0fa0*/  IMAD R0, R7, R24, R14 ;  /* 0x0000001807007224 */ /* 0x004fc400078e020e */
[----:B---3--:R-:W-:Y:S02]  /*0fb0*/  IMAD R3, R4, R26, R3 ;  /* 0x0000001a04037224 */ /* 0x008fe400078e0203 */
[----:B------:R-:W-:Y:S02]  /*0fc0*/  IMAD.MOV.U32 R5, RZ, RZ, 0x1 ;  /* 0x00000001ff057424 */ /* 0x000fe400078e00ff */
[----:B------:R-:W-:-:S03]  /*0fd0*/  IMAD R4, R0, R15, R6 ;  /* 0x0000000f00047224 */ /* 0x000fc600078e0206 */
[----:B------:R-:W-:Y:S02]  /*0fe0*/  PRMT R0, R5, 0x7610, R0 ;  /* 0x0000761005007816 */ /* 0x000fe40000000000 */
[----:B------:R-:W-:Y:S02]  /*0ff0*/  SEL R152, R4, R3, !P1 ;  /* 0x0000000304987207 */ /* 0x000fe40004800000 */
[----:B------:R-:W-:-:S07]  /*1000*/  SEL R153, R3, R4, !P1 ;  /* 0x0000000403997207 */ /* 0x000fce0004800000 */
.L_x_9:
[----:B------:R-:W-:-:S08]  /*1010*/  NOP ;  /* 0x0000000000007918 */ /* 0x000fd00000000000 */
[----:B------:R-:W0:Y:S02]  /*1020*/  USETMAXREG.TRY_ALLOC.CTAPOOL UP0, 0xe8 ;  /* 0x000000e8000079c8 */ /* 0x000e240008000600 */
[----:B0-----:R-:W-:-:S13]  /*1030*/  PLOP3.LUT P0, PT, PT, PT, UP0, 0x80, 0x0 ;  /* 0x000000000000781c */ /* 0x001fda0003f0f008 */
[----:B------:R-:W-:Y:S05]  /*1040*/  @!P0 BRA `(.L_x_9) ;  /* 0xfffffffc00f08947 */ /* 0x000fea000383ffff */
[----:B------:R-:W-:Y:S01]  /*1050*/  ULDC.64 UR4, c[0x0][0x598] ;  /* 0x0001660000047ab9 */ /* 0x000fe20000000a00 */
[----:B------:R-:W-:Y:S01]  /*1060*/  ULDC.64 UR36, c[0x0][0x208] ;  /* 0x0000820000247ab9 */ /* 0x000fe20000000a00 */
[----:B------:R-:W-:-:S04]  /*1070*/  ISETP.NE.U32.AND P0, PT, RZ, UR4, PT ;  /* 0x00000004ff007c0c */ /* 0x000fc8000bf05070 */
[----:B------:R-:W-:-:S13]  /*1080*/  ISETP.NE.AND.EX P0, PT, RZ, UR5, PT, P0 ;  /* 0x00000005ff007c0c */ /* 0x000fda000bf05300 */
[----:B------:R-:W-:Y:S05]  /*1090*/  @!P0 BRA `(.L_x_12) ;  /* 0x00000000001c8947 */ /* 0x000fea0003800000 */
[----:B------:R-:W0:Y:S02]  /*10a0*/  LDC.64 R4, c[0x0][0x598] ;  /* 0x00016600ff047b82 */ /* 0x000e240000000a00 */
[----:B0-----:R-:W2:Y:S02]  /*10b0*/  LDG.E.64 R4, desc[UR36][R4.64] ;  /* 0x0000002404047981 */ /* 0x001ea4000c1e1b00 */
[----:B--2---:R-:W-:-:S04]  /*10c0*/  ISETP.NE.U32.AND P0, PT, R4, RZ, PT ;  /* 0x000000ff0400720c */ /* 0x004fc80003f05070 */
[----:B------:R-:W-:-:S13]  /*10d0*/  ISETP.NE.AND.EX P0, PT, R5, RZ, PT, P0 ;  /* 0x000000ff0500720c */ /* 0x000fda0003f05300 */
[----:B------:R-:W-:Y:S05]  /*10e0*/  @!P0 BRA `(.L_x_12) ;  /* 0x0000000000088947 */ /* 0x000fea0003800000 */
[----:B------:R0:W5:Y:S01]  /*10f0*/  LD.E R154, desc[UR36][R4.64] ;  /* 0x00000024049a7980 */ /* 0x000162000c101900 */
[----:B------:R-:W-:Y:S05]  /*1100*/  BRA `(.L_x_13) ;  /* 0x0000000000247947 */ /* 0x000fea0003800000 */
.L_x_12:
[----:B------:R-:W-:Y:S02]  /*1110*/  ULDC.64 UR4, c[0x0][0x588] ;  /* 0x0001620000047ab9 */ /* 0x000fe40000000a00 */
[----:B------:R-:W-:-:S04]  /*1120*/  ISETP.NE.U32.AND P0, PT, RZ, UR4, PT ;  /* 0x00000004ff007c0c */ /* 0x000fc8000bf05070 */
[----:B------:R-:W-:-:S13]  /*1130*/  ISETP.NE.AND.EX P0, PT, RZ, UR5, PT, P0 ;  /* 0x00000005ff007c0c */ /* 0x000fda000bf05300 */
[----:B------:R-:W-:Y:S05]  /*1140*/  @!P0 BRA `(.L_x_14) ;  /* 0x00000000000c8947 */ /* 0x000fea0003800000 */
[----:B------:R-:W0:Y:S02]  /*1150*/  LDC.64 R154, c[0x0][0x588] ;  /* 0x00016200ff9a7b82 */ /* 0x000e240000000a00 */
[----:B0-----:R1:W5:Y:S01]  /*1160*/  LDG.E R154, desc[UR36][R154.64] ;  /* 0x000000249a9a7981 */ /* 0x001362000c1e1900 */
[----:B------:R-:W-:Y:S05]  /*1170*/  BRA `(.L_x_13) ;  /* 0x0000000000087947 */ /* 0x000fea0003800000 */
.L_x_14:
[----:B------:R-:W-:Y:S02]  /*1180*/  ULDC UR4, c[0x0][0x580] ;  /* 0x0001600000047ab9 */ /* 0x000fe40000000800 */
[----:B------:R-:W-:-:S07]  /*1190*/  IMAD.U32 R154, RZ, RZ, UR4 ;  /* 0x00000004ff9a7e24 */ /* 0x000fce000f8e00ff */
.L_x_13:
[----:B------:R-:W-:Y:S02]  /*11a0*/  ULDC.64 UR4, c[0x0][0x5a0] ;  /* 0x0001680000047ab9 */ /* 0x000fe40000000a00 */
[----:B------:R-:W-:-:S04]  /*11b0*/  ISETP.NE.U32.AND P0, PT, RZ, UR4, PT ;  /* 0x00000004ff007c0c */ /* 0x000fc8000bf05070 */
[----:B------:R-:W-:-:S13]  /*11c0*/  ISETP.NE.AND.EX P0, PT, RZ, UR5, PT, P0 ;  /* 0x00000005ff007c0c */ /* 0x000fda000bf05300 */
[----:B------:R-:W-:Y:S05]  /*11d0*/  @!P0 BRA `(.L_x_15) ;  /* 0x00000000001c8947 */ /* 0x000fea0003800000 */
[----:B0-----:R-:W0:Y:S02]  /*11e0*/  LDC.64 R4, c[0x0][0x5a0] ;  /* 0x00016800ff047b82 */ /* 0x001e240000000a00 */
[----:B0-----:R-:W2:Y:S02]  /*11f0*/  LDG.E.64 R4, desc[UR36][R4.64] ;  /* 0x0000002404047981 */ /* 0x001ea4000c1e1b00 */
[----:B--2---:R-:W-:-:S04]  /*1200*/  ISETP.NE.U32.AND P0, PT, R4, RZ, PT ;  /* 0x000000ff0400720c */ /* 0x004fc80003f05070 */
[----:B------:R-:W-:-:S13]  /*1210*/  ISETP.NE.AND.EX P0, PT, R5, RZ, PT, P0 ;  /* 0x000000ff0500720c */ /* 0x000fda0003f05300 */
[----:B------:R-:W-:Y:S05]  /*1220*/  @!P0 BRA `(.L_x_15) ;  /* 0x0000000000088947 */ /* 0x000fea0003800000 */
[----:B-1----:R0:W5:Y:S01]  /*1230*/  LD.E R155, desc[UR36][R4.64] ;  /* 0x00000024049b7980 */ /* 0x002162000c101900 */
[----:B------:R-:W-:Y:S05]  /*1240*/  BRA `(.L_x_16) ;  /* 0x0000000000247947 */ /* 0x000fea0003800000 */
.L_x_15:
[----:B------:R-:W-:Y:S02]  /*1250*/  ULDC.64 UR4, c[0x0][0x590] ;  /* 0x0001640000047ab9 */ /* 0x000fe40000000a00 */
[----:B------:R-:W-:-:S04]  /*1260*/  ISETP.NE.U32.AND P0, PT, RZ, UR4, PT ;  /* 0x00000004ff007c0c */ /* 0x000fc8000bf05070 */
[----:B------:R-:W-:-:S13]  /*1270*/  ISETP.NE.AND.EX P0, PT, RZ, UR5, PT, P0 ;  /* 0x00000005ff007c0c */ /* 0x000fda000bf05300 */
[----:B------:R-:W-:Y:S05]  /*1280*/  @!P0 BRA `(.L_x_17) ;  /* 0x00000000000c8947 */ /* 0x000fea0003800000 */
[----:B0-----:R-:W1:Y:S02]  /*1290*/  LDC.64 R4, c[0x0][0x590] ;  /* 0x00016400ff047b82 */ /* 0x001e640000000a00 */
[----:B-1----:R1:W5:Y:S01]  /*12a0*/  LDG.E R155, desc[UR36][R4.64] ;  /* 0x00000024049b7981 */ /* 0x002362000c1e1900 */
[----:B------:R-:W-:Y:S05]  /*12b0*/  BRA `(.L_x_16) ;  /* 0x0000000000087947 */ /* 0x000fea0003800000 */
.L_x_17:
[----:B------:R-:W-:Y:S02]  /*12c0*/  ULDC UR4, c[0x0][0x584] ;  /* 0x0001610000047ab9 */ /* 0x000fe40000000800 */
[----:B-1----:R-:W-:-:S07]  /*12d0*/  IMAD.U32 R155, RZ, RZ, UR4 ;  /* 0x00000004ff9b7e24 */ /* 0x002fce000f8e00ff */
.L_x_16:
[----:B------:R-:W-:-:S13]  /*12e0*/  LOP3.LUT P0, RZ, R0, 0xff, RZ, 0xc0, !PT ;  /* 0x000000ff00ff7812 */ /* 0x000fda000780c0ff */
[----:B------:R-:W-:Y:S05]  /*12f0*/  @!P0 EXIT ;  /* 0x000000000000894d */ /* 0x000fea0003800000 */
[----:B------:R-:W-:Y:S01]  /*1300*/  ULDC UR4, c[0x0][0x28c] ;  /* 0x0000a30000047ab9 */ /* 0x000fe20000000800 */
[----:B------:R-:W-:Y:S01]  /*1310*/  UMOV UR38, URZ ;  /* 0x0000003f00267c82 */ /* 0x000fe20008000000 */
[----:B------:R-:W-:Y:S01]  /*1320*/  UIADD3 UR4, UR4, 0x1f, URZ ;  /* 0x0000001f04047890 */ /* 0x000fe2000fffe03f */
[----:B------:R-:W-:-:S03]  /*1330*/  UMOV UR39, URZ ;  /* 0x0000003f00277c82 */ /* 0x000fc60008000000 */
[----:B------:R-:W-:-:S04]  /*1340*/  USHF.R.S32.HI UR5, URZ, 0x1f, UR4 ;  /* 0x0000001f3f057899 */ /* 0x000fc80008011404 */
[----:B------:R-:W-:-:S04]  /*1350*/  ULEA.HI UR5, UR5, UR4, URZ, 0x5 ;  /* 0x0000000405057291 */ /* 0x000fc8000f8f283f */
[----:B------:R-:W-:-:S12]  /*1360*/  USHF.R.S32.HI UR40, URZ, 0x5, UR5 ;  /* 0x000000053f287899 */ /* 0x000fd80008011405 */
.L_x_297:
[----:B------:R-:W-:Y:S01]  /*1370*/  LOP3.LUT R0, R18, 0x80, RZ, 0xc0, !PT ;  /* 0x0000008012007812 */ /* 0x000fe200078ec0ff */
[----:B------:R-:W2:Y:S01]  /*1380*/  S2UR UR7, SR_CgaCtaId ;  /* 0x00000000000779c3 */ /* 0x000ea20000008800 */
[----:B------:R-:W-:Y:S02]  /*1390*/  UMOV UR6, 0x400 ;  /* 0x0000040000067882 */ /* 0x000fe40000000000 */
[----:B------:R-:W-:-:S06]  /*13a0*/  SHF.R.U32.HI R0, RZ, 0x7, R0 ;  /* 0x00000007ff007819 */ /* 0x000fcc0000011600 */
[----:B---3--:R-:W3:Y:S01]  /*13b0*/  SHFL.IDX PT, R0, R0, RZ, 0x1f ;  /* 0x00001fff00007589 */ /* 0x008ee200000e0000 */
[----:B--2---:R-:W-:Y:S01]  /*13c0*/  ULEA UR6, UR7, UR6, 0x18 ;  /* 0x0000000607067291 */ /* 0x004fe2000f8ec03f */
[----:B---3--:R-:W-:-:S13]  /*13d0*/  R2UR UR4, R0 ;  /* 0x00000000000472ca */ /* 0x008fda00000e0000 */
[----:B------:R-:W-:-:S04]  /*13e0*/  ULEA.HI UR5, UR4, UR4, URZ, 0x1 ;  /* 0x0000000404057291 */ /* 0x000fc8000f8f083f */
[----:B------:R-:W-:-:S04]  /*13f0*/  ULOP3.LUT UR5, UR5, 0x1ffffe, URZ, 0xc0, !UPT ;  /* 0x001ffffe05057892 */ /* 0x000fc8000f8ec03f */
[----:B------:R-:W-:-:S03]  /*1400*/  UIADD3 UR5, UR4, -UR5, URZ ;  /* 0x8000000504057290 */ /* 0x000fc6000fffe03f */
[----:B------:R-:W-:Y:S01]  /*1410*/  ULDC UR4, c[0x0][0x28c] ;  /* 0x0000a30000047ab9 */ /* 0x000fe20000000800 */
[----:B------:R-:W-:Y:S01]  /*1420*/  ULEA UR5, UR5, UR6, 0xb ;  /* 0x0000000605057291 */ /* 0x000fe2000f8e583f */
[----:B------:R-:W-:-:S03]  /*1430*/  ISETP.LT.AND P0, PT, RZ, UR4, PT ;  /* 0x00000004ff007c0c */ /* 0x000fc6000bf01270 */
[----:B------:R-:W-:-:S04]  /*1440*/  UIADD3 UR5, UR5, 0x200, URZ ;  /* 0x0000020005057890 */ /* 0x000fc8000fffe03f */
[----:B------:R-:W-:-:S04]  /*1450*/  USHF.R.U32.HI UR5, URZ, 0x4, UR5 ;  /* 0x000000043f057899 */ /* 0x000fc80008011605 */
[----:B------:R-:W-:-:S04]  /*1460*/  ULOP3.LUT UR5, UR5, 0x3fff, URZ, 0xc0, !UPT ;  /* 0x00003fff05057892 */ /* 0x000fc8000f8ec03f */
[----:B------:R-:W-:Y:S01]  /*1470*/  ULOP3.LUT UR41, UR5, 0x10000, URZ, 0xfc, !UPT ;  /* 0x0001000005297892 */ /* 0x000fe2000f8efc3f */
[----:B0---4-:R-:W-:Y:S11]  /*1480*/  @P0 BRA `(.L_x_18) ;  /* 0x0000000000400947 */ /* 0x011ff60003800000 */
[----:B------:R-:W-:Y:S01]  /*1490*/  MOV R0, 0x0 ;  /* 0x0000000000007802 */ /* 0x000fe20000000f00 */
[----:B------:R-:W-:Y:S01]  /*14a0*/  ULDC.64 UR4, c[0x4][0x68] ;  /* 0x01001a0000047ab9 */ /* 0x000fe20000000a00 */
[----:B------:R-:W-:Y:S01]  /*14b0*/  ULDC.64 UR6, c[0x4][0x8] ;  /* 0x0100020000067ab9 */ /* 0x000fe20000000a00 */
[----:B01----:R-:W-:Y:S01]  /*14c0*/  IMAD.U32 R4, RZ, RZ, UR4 ;  /* 0x00000004ff047e24 */ /* 0x003fe2000f8e00ff */
[----:B------:R0:W1:Y:S01]  /*14d0*/  LDC.64 R14, c[0x4][R0] ;  /* 0x01000000000e7b82 */ /* 0x0000620000000a00 */
[----:B------:R-:W-:Y:S01]  /*14e0*/  IMAD.U32 R5, RZ, RZ, UR5 ;  /* 0x00000005ff057e24 */ /* 0x000fe2000f8e00ff */
[----:B------:R-:W-:Y:S01]  /*14f0*/  ULDC.64 UR4, c[0x4][0x70] ;  /* 0x01001c0000047ab9 */ /* 0x000fe20000000a00 */
[----:B------:R-:W-:Y:S02]  /*1500*/  IMAD.U32 R10, RZ, RZ, UR6 ;  /* 0x00000006ff0a7e24 */ /* 0x000fe4000f8e00ff */
[----:B------:R-:W-:Y:S02]  /*1510*/  IMAD.U32 R6, RZ, RZ, UR4 ;  /* 0x00000004ff067e24 */ /* 0x000fe4000f8e00ff */
[----:B------:R-:W-:-:S02]  /*1520*/  IMAD.U32 R7, RZ, RZ, UR5 ;  /* 0x00000005ff077e24 */ /* 0x000fc4000f8e00ff */
[----:B------:R-:W-:Y:S02]  /*1530*/  IMAD.U32 R11, RZ, RZ, UR7 ;  /* 0x00000007ff0b7e24 */ /* 0x000fe4000f8e00ff */
[----:B------:R-:W-:Y:S02]  /*1540*/  IMAD.MOV.U32 R8, RZ, RZ, 0x1e1 ;  /* 0x000001e1ff087424 */ /* 0x000fe400078e00ff */
[----:B------:R-:W-:Y:S02]  /*1550*/  IMAD.MOV.U32 R12, RZ, RZ, 0x1 ;  /* 0x00000001ff0c7424 */ /* 0x000fe400078e00ff */
[----:B0-----:R-:W-:-:S07]  /*1560*/  IMAD.MOV.U32 R13, RZ, RZ, RZ ;  /* 0x000000ffff0d7224 */ /* 0x001fce00078e00ff */
[----:B------:R-:W-:-:S07]  /*1570*/  LEPC R20, `(.L_x_18) ;  /* 0x000000001014794e */ /* 0x000fce0000000000 */
[----:B-1---5:R-:W-:Y:S05]  /*1580*/  CALL.ABS.NOINC R14 ;  /* 0x000000000e007343 */ /* 0x022fea0003c00000 */
.L_x_18:
[----:B------:R-:W-:-:S04]  /*1590*/  LOP3.LUT R0, R19, 0x1, RZ, 0xfc, !PT ;  /* 0x0000000113007812 */ /* 0x000fc800078efcff */
[----:B------:R-:W-:-:S13]  /*15a0*/  ISETP.NE.AND P0, PT, R0, 0x3, PT ;  /* 0x000000030000780c */ /* 0x000fda0003f05270 */
[----:B------:R-:W-:Y:S05]  /*15b0*/  @!P0 BRA `(.L_x_19) ;  /* 0x0000000000048947 */ /* 0x000fea0003800000 */
[----:B------:R-:W-:Y:S01]  /*15c0*/  BPT.TRAP 0x1 ;  /* 0x000000040000795c */ /* 0x000fe20000300000 */
.L_x_19:
[----:B------:R-:W2:Y:S01]  /*15d0*/  S2UR UR5, SR_CgaCtaId ;  /* 0x00000000000579c3 */ /* 0x000ea20000008800 */
[----:B------:R-:W-:Y:S01]  /*15e0*/  UMOV UR4, 0x400 ;  /* 0x0000040000047882 */ /* 0x000fe20000000000 */
[----:B------:R-:W-:Y:S02]  /*15f0*/  IMAD.U32 R0, RZ, RZ, UR38 ;  /* 0x00000026ff007e24 */ /* 0x000fe4000f8e00ff */
[----:B------:R-:W-:-:S03]  /*1600*/  IMAD.U32 R3, RZ, RZ, UR39 ;  /* 0x00000027ff037e24 */ /* 0x000fc6000f8e00ff */
[----:B------:R-:W-:Y:S01]  /*1610*/  SHF.L.U32 R0, R0, 0x1f, RZ ;  /* 0x0000001f00007819 */ /* 0x000fe200000006ff */
[----:B--2---:R-:W-:-:S06]  /*1620*/  ULEA UR4, UR5, UR4, 0x18 ;  /* 0x0000000405047291 */ /* 0x004fcc000f8ec03f */
[----:B------:R-:W-:-:S04]  /*1630*/  IMAD.U32 R6, RZ, RZ, UR4 ;  /* 0x00000004ff067e24 */ /* 0x000fc8000f8e00ff */
[----:B------:R-:W-:-:S04]  /*1640*/  IMAD R3, R3, 0x8, R6 ;  /* 0x0000000803037824 */ /* 0x000fc800078e0206 */
[----:B------:R2:W3:Y:S01]  /*1650*/  SYNCS.PHASECHK.TRANS64.TRYWAIT P1, [R3+URZ], R0 ;  /* 0x00000000030075a7 */ /* 0x0004e2000802017f */
[----:B------:R-:W-:Y:S05]  /*1660*/  @!P0 BRA `(.L_x_20) ;  /* 0x0000000000048947 */ /* 0x000fea0003800000 */
[----:B------:R-:W-:Y:S01]  /*1670*/  BPT.TRAP 0x1 ;  /* 0x000000040000795c */ /* 0x000fe20000300000 */
.L_x_20:
[----:B---3--:R-:W-:Y:S05]  /*1680*/  @P1 BRA `(.L_x_21) ;  /* 0x0000000000081947 */ /* 0x008fea0003800000 */
[----:B------:R-:W3:Y:S02]  /*1690*/  SYNCS.PHASECHK.TRANS64.TRYWAIT P1, [R3+URZ], R0 ;  /* 0x00000000030075a7 */ /* 0x000ee4000802017f */
[----:B---3--:R-:W-:Y:S05]  /*16a0*/  @!P1 BRA `(.L_x_22) ;  /* 0x0000009000489947 */ /* 0x008fea0003800000 */
.L_x_21:
[----:B------:R-:W-:-:S04]  /*16b0*/  UISETP.LT.AND UP0, UPT, UR40, 0x1, UPT ;  /* 0x000000012800788c */ /* 0x000fc8000bf01270 */
[----:B------:R-:W-:-:S06]  /*16c0*/  USEL UR4, UR40, 0x1, UP0 ;  /* 0x0000000128047887 */ /* 0x000fcc0008000000 */
[----:B--23--:R-:W-:Y:S01]  /*16d0*/  IMAD.U32 R0, RZ, RZ, UR4 ;  /* 0x00000004ff007e24 */ /* 0x00cfe2000f8e00ff */
[----:B------:R-:W-:Y:S05]  /*16e0*/  WARPSYNC.ALL ;  /* 0x0000000000007948 */ /* 0x000fea0003800000 */
[----:B------:R-:W-:-:S04]  /*16f0*/  IADD3 R0, -R0, UR40, RZ ;  /* 0x0000002800007c10 */ /* 0x000fc8000fffe1ff */
[----:B------:R-:W-:Y:S02]  /*1700*/  ISETP.GE.AND P1, PT, R0, 0x1, PT ;  /* 0x000000010000780c */ /* 0x000fe40003f26270 */
[----:B------:R-:W-:Y:S01]  /*1710*/  R2UR UR4, R6 ;  /* 0x00000000060472ca */ /* 0x000fe200000e0000 */
[----:B------:R-:W-:Y:S01]  /*1720*/  WARPGROUP.ARRIVE ;  /* 0x00000000000079c5 */ /* 0x000fe20000000000 */
[----:B------:R-:W-:Y:S01]  /*1730*/  UMOV UR5, 0xc0000010 ;  /* 0xc000001000057882 */ /* 0x000fe20000000000 */
[----:B------:R-:W-:-:S10]  /*1740*/  UMOV UR7, 0xc0000010 ;  /* 0xc000001000077882 */ /* 0x000fd40000000000 */
[----:B------:R-:W-:-:S04]  /*1750*/  UIADD3 UR4, UR4, 0x24200, URZ ;  /* 0x0002420004047890 */ /* 0x000fc8000fffe03f */
[----:B------:R-:W-:-:S04]  /*1760*/  USHF.R.U32.HI UR4, URZ, 0x4, UR4 ;  /* 0x000000043f047899 */ /* 0x000fc80008011604 */
[----:B------:R-:W-:-:S04]  /*1770*/  ULOP3.LUT UR4, UR4, 0x3fff, URZ, 0xc0, !UPT ;  /* 0x00003fff04047892 */ /* 0x000fc8000f8ec03f */
[----:B------:R-:W-:Y:S02]  /*1780*/  ULOP3.LUT UR9, UR4, 0x10000, URZ, 0xfc, !UPT ;  /* 0x0001000004097892 */ /* 0x000fe4000f8efc3f */
[----:B------:R-:W-:Y:S02]  /*1790*/  ULEA UR4, UR39, UR41, 0x9 ;  /* 0x0000002927047291 */ /* 0x000fe4000f8e483f */
[----:B------:R-:W-:-:S09]  /*17a0*/  ULEA UR6, UR39, UR9, 0x8 ;  /* 0x0000000927067291 */ /* 0x000fd2000f8e403f */
[----:B------:R-:W-:Y:S01]  /*17b0*/  IGMMA.64x128x32.S8.S8 R88, gdesc[UR4], RZ, !UPT, gsb0 ;  /* 0x03600000045879f1 */ /* 0x000fe2000c0410ff */
[----:B------:R-:W-:Y:S01]  /*17c0*/  UIADD3 UR4, UR4, 0x100, URZ ;  /* 0x0000010004047890 */ /* 0x000fe2000fffe03f */
[----:B------:R-:W-:Y:S01]  /*17d0*/  UMOV UR5, 0xc0000010 ;  /* 0xc000001000057882 */ /* 0x000fe20000000000 */
[----:B------:R-:W-:Y:S02]  /*17e0*/  WARPGROUP.DEPBAR.LE gsb0, 0x0 ;  /* 0x00008000000079c5 */ /* 0x000fe40000010000 */
[----:B------:R-:W-:-:S06]  /*17f0*/  WARPGROUP.ARRIVE ;  /* 0x00000000000079c5 */ /* 0x000fcc0000000000 */
[----:B------:R-:W-:Y:S03]  /*1800*/  IGMMA.64x128x32.S8.S8 R24, gdesc[UR4], RZ, !UPT, gsb0 ;  /* 0x03600000041879f1 */ /* 0x000fe6000c0410ff */
[----:B------:R-:W-:Y:S02]  /*1810*/  WARPGROUP.DEPBAR.LE gsb0, 0x0 ;  /* 0x00008000000079c5 */ /* 0x000fe40000010000 */
[----:B------:R-:W-:Y:S05]  /*1820*/  @!P1 BRA `(.L_x_23) ;  /* 0x0000000000dc9947 */ /* 0x000fea0003800000 */
[----:B------:R-:W-:Y:S02]  /*1830*/  UIADD3 UR4, UR39, 0x1, URZ ;  /* 0x0000000127047890 */ /* 0x000fe4000fffe03f */
[----:B------:R-:W-:Y:S02]  /*1840*/  IMAD.U32 R3, RZ, RZ, UR39 ;  /* 0x00000027ff037e24 */ /* 0x000fe4000f8e00ff */
[----:B------:R-:W-:-:S04]  /*1850*/  UISETP.NE.AND UP0, UPT, UR4, 0x12, UPT ;  /* 0x000000120400788c */ /* 0x000fc8000bf05270 */
[----:B------:R-:W-:Y:S02]  /*1860*/  USEL UR5, URZ, 0x1, UP0 ;  /* 0x000000013f057887 */ /* 0x000fe40008000000 */
[----:B------:R-:W-:Y:S02]  /*1870*/  USEL UR8, UR4, URZ, UP0 ;  /* 0x0000003f04087287 */ /* 0x000fe40008000000 */
[----:B------:R-:W-:-:S06]  /*1880*/  ULOP3.LUT UR5, UR38, UR5, URZ, 0x3c, !UPT ;  /* 0x0000000526057292 */ /* 0x000fcc000f8e3c3f */
[----:B------:R-:W-:-:S07]  /*1890*/  IMAD.U32 R7, RZ, RZ, UR5 ;  /* 0x00000005ff077e24 */ /* 0x000fce000f8e00ff */
.L_x_30:
[----:B------:R-:W-:Y:S05]  /*18a0*/  @!P0 BRA `(.L_x_24) ;  /* 0x0000000000048947 */ /* 0x000fea0003800000 */
[----:B------:R-:W-:Y:S01]  /*18b0*/  BPT.TRAP 0x1 ;  /* 0x000000040000795c */ /* 0x000fe20000300000 */
.L_x_24:
[----:B------:R-:W2:Y:S01]  /*18c0*/  S2UR UR5, SR_CgaCtaId ;  /* 0x00000000000579c3 */ /* 0x000ea20000008800 */
[----:B------:R-:W-:Y:S01]  /*18d0*/  UMOV UR4, 0x400 ;  /* 0x0000040000047882 */ /* 0x000fe20000000000 */
[----:B01----:R-:W-:Y:S01]  /*18e0*/  IMAD.U32 R5, RZ, RZ, UR8 ;  /* 0x00000008ff057e24 */ /* 0x003fe2000f8e00ff */
[----:B------:R-:W-:Y:S01]  /*18f0*/  SHF.L.U32 R4, R7, 0x1f, RZ ;  /* 0x0000001f07047819 */ /* 0x000fe200000006ff */
[----:B--2---:R-:W-:-:S06]  /*1900*/  ULEA UR4, UR5, UR4, 0x18 ;  /* 0x0000000405047291 */ /* 0x004fcc000f8ec03f */
[----:B------:R-:W-:-:S04]  /*1910*/  IMAD.U32 R6, RZ, RZ, UR4 ;  /* 0x00000004ff067e24 */ /* 0x000fc8000f8e00ff */
[----:B------:R-:W-:-:S04]  /*1920*/  IMAD R5, R5, 0x8, R6 ;  /* 0x0000000805057824 */ /* 0x000fc800078e0206 */
[----:B------:R0:W1:Y:S01]  /*1930*/  SYNCS.PHASECHK.TRANS64.TRYWAIT P1, [R5+URZ], R4 ;  /* 0x00000004050075a7 */ /* 0x000062000802017f */
[----:B------:R-:W-:Y:S05]  /*1940*/  @!P0 BRA `(.L_x_25) ;  /* 0x0000000000048947 */ /* 0x000fea0003800000 */
[----:B------:R-:W-:Y:S01]  /*1950*/  BPT.TRAP 0x1 ;  /* 0x000000040000795c */ /* 0x000fe20000300000 */
.L_x_25:
[----:B-1----:R-:W-:Y:S05]  /*1960*/  @P1 BRA `(.L_x_26) ;  /* 0x0000000000081947 */ /* 0x002fea0003800000 */
[----:B------:R-:W1:Y:S02]  /*1970*/  SYNCS.PHASECHK.TRANS64.TRYWAIT P1, [R5+URZ], R4 ;  /* 0x00000004050075a7 */ /* 0x000e64000802017f */
[----:B-1----:R-:W-:Y:S05]  /*1980*/  @!P1 BRA `(.L_x_27) ;  /* 0x0000008c00a49947 */ /* 0x002fea0003800000 */
.L_x_26:
[----:B------:R-:W-:Y:S01]  /*1990*/  ULEA UR4, UR8, UR41, 0x9 ;  /* 0x0000002908047291 */ /* 0x000fe2000f8e483f */
[----:B------:R-:W-:Y:S01]  /*19a0*/  WARPGROUP.ARRIVE ;  /* 0x00000000000079c5 */ /* 0x000fe20000000000 */
[----:B------:R-:W-:Y:S01]  /*19b0*/  ULEA UR6, UR8, UR9, 0x8 ;  /* 0x0000000908067291 */ /* 0x000fe2000f8e403f */
[----:B------:R-:W-:Y:S01]  /*19c0*/  UMOV UR5, 0xc0000010 ;  /* 0xc000001000057882 */ /* 0x000fe20000000000 */
[----:B------:R-:W-:-:S07]  /*19d0*/  UMOV UR7, 0xc0000010 ;  /* 0xc000001000077882 */ /* 0x000fce0000000000 */
[----:B------:R-:W-:Y:S01]  /*19e0*/  IGMMA.64x128x32.S8.S8 R88, gdesc[UR4], R88, gsb0 ;  /* 0x03600000045879f1 */ /* 0x000fe20008041058 */
[----:B------:R-:W-:Y:S01]  /*19f0*/  UIADD3 UR4, UR4, 0x100, URZ ;  /* 0x0000010004047890 */ /* 0x000fe2000fffe03f */
[----:B------:R-:W-:Y:S01]  /*1a00*/  UMOV UR5, 0xc0000010 ;  /* 0xc000001000057882 */ /* 0x000fe20000000000 */
[----:B------:R-:W-:Y:S02]  /*1a10*/  WARPGROUP.DEPBAR.LE gsb0, 0x0 ;  /* 0x00008000000079c5 */ /* 0x000fe40000010000 */
[----:B------:R-:W-:-:S06]  /*1a20*/  WARPGROUP.ARRIVE ;  /* 0x00000000000079c5 */ /* 0x000fcc0000000000 */
[----:B------:R-:W-:Y:S03]  /*1a30*/  IGMMA.64x128x32.S8.S8 R24, gdesc[UR4], R24, gsb0 ;  /* 0x03600000041879f1 */ /* 0x000fe60008041018 */
[----:B------:R-:W-:Y:S02]  /*1a40*/  WARPGROUP.DEPBAR.LE gsb0, 0x0 ;  /* 0x00008000000079c5 */ /* 0x000fe40000010000 */
[----:B------:R-:W-:Y:S05]  /*1a50*/  @!P0 BRA `(.L_x_28) ;  /* 0x0000000000048947 */ /* 0x000fea0003800000 */
[----:B------:R-:W-:Y:S01]  /*1a60*/  BPT.TRAP 0x1 ;  /* 0x000000040000795c */ /* 0x000fe20000300000 */
.L_x_28:
[----:B------:R-:W-:-:S13]  /*1a70*/  ISETP.NE.AND P1, PT, R157, RZ, PT ;  /* 0x000000ff9d00720c */ /* 0x000fda0003f25270 */
[----:B01----:R-:W-:-:S04]  /*1a80*/  @P1 IMAD R4, R3, 0x8, R6 ;  /* 0x0000000803041824 */ /* 0x003fc800078e0206 */
[----:B------:R-:W-:-:S05]  /*1a90*/  @P1 VIADD R4, R4, 0x90 ;  /* 0x0000009004041836 */ /* 0x000fca0000000000 */
[----:B------:R-:W-:-:S04]  /*1aa0*/  @P1 PRMT R4, R23, 0x654, R4 ;  /* 0x0000065417041816 */ /* 0x000fc80000000004 */
[----:B------:R0:W-:Y:S01]  /*1ab0*/  @P1 SYNCS.ARRIVE.TRANS64.RED.A1T0 RZ, [R4+URZ], RZ ;  /* 0x000000ff04ff19a7 */ /* 0x0001e2000810043f */
[----:B------:R-:W-:-:S13]  /*1ac0*/  ISETP.GT.U32.AND P1, PT, R19, 0x1, PT ;  /* 0x000000011300780c */ /* 0x000fda0003f24070 */
[----:B0-----:R-:W-:Y:S05]  /*1ad0*/  @P1 BRA `(.L_x_29) ;  /* 0x0000000000041947 */ /* 0x001fea0003800000 */
[----:B------:R-:W-:Y:S01]  /*1ae0*/  BPT.TRAP 0x1 ;  /* 0x000000040000795c */ /* 0x000fe20000300000 */
.L_x_29:
[----:B------:R-:W-:Y:S01]  /*1af0*/  UIADD3 UR8, UR8, 0x1, URZ ;  /* 0x0000000108087890 */ /* 0x000fe2000fffe03f */
[C---:B------:R-:W-:Y:S01]  /*1b00*/  ISETP.GT.AND P2, PT, R0.reuse, 0x1, PT ;  /* 0x000000010000780c */ /* 0x040fe20003f44270 */
[----:B------:R-:W-:Y:S02]  /*1b10*/  VIADD R3, R3, 0x1 ;  /* 0x0000000103037836 */ /* 0x000fe40000000000 */
[----:B------:R-:W-:Y:S01]  /*1b20*/  UISETP.NE.AND UP0, UPT, UR8, 0x12, UPT ;  /* 0x000000120800788c */ /* 0x000fe2000bf05270 */
[----:B------:R-:W-:Y:S02]  /*1b30*/  VIADD R0, R0, 0xffffffff ;  /* 0xffffffff00007836 */ /* 0x000fe40000000000 */
[C---:B------:R-:W-:Y:S01]  /*1b40*/  ISETP.NE.AND P1, PT, R3.reuse, 0x12, PT ;  /* 0x000000120300780c */ /* 0x040fe20003f25270 */
[----:B------:R-:W-:Y:S02]  /*1b50*/  USEL UR4, URZ, 0x1, UP0 ;  /* 0x000000013f047887 */ /* 0x000fe40008000000 */
[----:B------:R-:W-:Y:S01]  /*1b60*/  USEL UR8, UR8, URZ, UP0 ;  /* 0x0000003f08087287 */ /* 0x000fe20008000000 */
[----:B------:R-:W-:-:S03]  /*1b70*/  SEL R3, R3, RZ, P1 ;  /* 0x000000ff03037207 */ /* 0x000fc60000800000 */
[----:B------:R-:W-:Y:S01]  /*1b80*/  LOP3.LUT R7, R7, UR4, RZ, 0x3c, !PT ;  /* 0x0000000407077c12 */ /* 0x000fe2000f8e3cff */
[----:B------:R-:W-:Y:S07]  /*1b90*/  @P2 BRA `(.L_x_30) ;  /* 0xfffffffc00402947 */ /* 0x000fee000383ffff */
.L_x_23:
[----:B------:R-:W2:Y:S02]  /*1ba0*/  LDC R0, c[0x0][0x28c] ;  /* 0x0000a300ff007b82 */ /* 0x000ea40000000800 */
[----:B--2---:R-:W-:-:S13]  /*1bb0*/  ISETP.GE.AND P1, PT, R0, 0x1, PT ;  /* 0x000000010000780c */ /* 0x004fda0003f26270 */
[----:B------:R-:W-:Y:S05]  /*1bc0*/  @!P1 BRA `(.L_x_31) ;  /* 0x0000000000509947 */ /* 0x000fea0003800000 */
[----:B------:R-:W-:Y:S05]  /*1bd0*/  @!P0 BRA `(.L_x_32) ;  /* 0x0000000000048947 */ /* 0x000fea0003800000 */
[----:B------:R-:W-:Y:S01]  /*1be0*/  BPT.TRAP 0x1 ;  /* 0x000000040000795c */ /* 0x000fe20000300000 */
.L_x_32:
[----:B------:R-:W-:Y:S01]  /*1bf0*/  ISETP.NE.AND P1, PT, R157, RZ, PT ;  /* 0x000000ff9d00720c */ /* 0x000fe20003f25270 */
[----:B------:R-:W-:Y:S01]  /*1c00*/  BSSY B0, `(.L_x_33) ;  /* 0x000000e000007945 */ /* 0x000fe20003800000 */
[----:B------:R-:W-:-:S11]  /*1c10*/  ISETP.GT.U32.AND P0, PT, R19, 0x1, PT ;  /* 0x000000011300780c */ /* 0x000fd60003f04070 */
[----:B------:R-:W-:Y:S05]  /*1c20*/  @!P1 BRA `(.L_x_34) ;  /* 0x00000000002c9947 */ /* 0x000fea0003800000 */
[----:B------:R-:W-:-:S04]  /*1c30*/  UISETP.LT.AND UP0, UPT, UR40, 0x1, UPT ;  /* 0x000000012800788c */ /* 0x000fc8000bf01270 */
[----:B------:R-:W-:-:S04]  /*1c40*/  USEL UR6, UR40, 0x1, UP0 ;  /* 0x0000000128067887 */ /* 0x000fc80008000000 */
[----:B------:R-:W-:-:S04]  /*1c50*/  UIADD3 UR6, UR39, UR40, -UR6 ;  /* 0x0000002827067290 */ /* 0x000fc8000fffe806 */
[----:B------:R-:W-:-:S04]  /*1c60*/  UIMAD.WIDE.U32 UR4, UR6, 0x38e38e39, URZ ;  /* 0x38e38e39060478a5 */ /* 0x000fc8000f8e003f */
[----:B------:R-:W-:-:S04]  /*1c70*/  USHF.R.U32.HI UR4, URZ, 0x2, UR5 ;  /* 0x000000023f047899 */ /* 0x000fc80008011605 */
[----:B------:R-:W-:-:S06]  /*1c80*/  UIMAD UR6, UR4, -0x12, UR6 ;  /* 0xffffffee040678a4 */ /* 0x000fcc000f8e0206 */
[----:B------:R-:W-:-:S04]  /*1c90*/  IMAD.U32 R3, RZ, RZ, UR6 ;  /* 0x00000006ff037e24 */ /* 0x000fc8000f8e00ff */
[----:B------:R-:W-:-:S04]  /*1ca0*/  IMAD R0, R3, 0x8, R6 ;  /* 0x0000000803007824 */ /* 0x000fc800078e0206 */
[----:B------:R-:W-:-:S05]  /*1cb0*/  VIADD R0, R0, 0x90 ;  /* 0x0000009000007836 */ /* 0x000fca0000000000 */
[----:B------:R-:W-:-:S04]  /*1cc0*/  PRMT R0, R23, 0x654, R0 ;  /* 0x0000065417007816 */ /* 0x000fc80000000000 */
[----:B------:R2:W-:Y:S03]  /*1cd0*/  SYNCS.ARRIVE.TRANS64.RED.A1T0 RZ, [R0+URZ], RZ ;  /* 0x000000ff00ff79a7 */ /* 0x0005e6000810043f */
.L_x_34:
[----:B------:R-:W-:Y:S05]  /*1ce0*/  BSYNC B0 ;  /* 0x0000000000007941 */ /* 0x000fea0003800000 */
.L_x_33:
[----:B------:R-:W-:Y:S05]  /*1cf0*/  @P0 BRA `(.L_x_31) ;  /* 0x0000000000040947 */ /* 0x000fea0003800000 */
[----:B------:R-:W-:Y:S01]  /*1d00*/  BPT.TRAP 0x1 ;  /* 0x000000040000795c */ /* 0x000fe20000300000 */
.L_x_31:
[----:B------:R-:W3:Y:S01]  /*1d10*/  LDC R6, c[0x0][0x288] ;  /* 0x0000a200ff067b82 */ /* 0x000ee20000000800 */
[--C-:B--2---:R-:W-:Y:S01]  /*1d20*/  SHF.R.U32.HI R0, RZ, 0x2, R18.reuse ;  /* 0x00000002ff007819 */ /* 0x104fe20000011612 */
[----:B------:R-:W-:Y:S01]  /*1d30*/  IMAD.SHL.U32 R9, R152, 0x80, RZ ;  /* 0x0000008098097824 */ /* 0x000fe200078e00ff */
[----:B01----:R-:W-:Y:S01]  /*1d40*/  SHF.R.U32.HI R5, RZ, 0x7, R18 ;  /* 0x00000007ff057819 */ /* 0x003fe20000011612 */
[----:B------:R-:W-:Y:S01]  /*1d50*/  UIADD3 UR39, UR40, UR39, URZ ;  /* 0x0000002728277290 */ /* 0x000fe2000fffe03f */
[C---:B------:R-:W-:Y:S01]  /*1d60*/  LOP3.LUT R4, R18.reuse, 0x60, RZ, 0xc0, !PT ;  /* 0x0000006012047812 */ /* 0x040fe200078ec0ff */
[----:B------:R-:W-:Y:S01]  /*1d70*/  IMAD.SHL.U32 R20, R18, 0x2, RZ ;  /* 0x0000000212147824 */ /* 0x000fe200078e00ff */
[----:B------:R-:W-:Y:S01]  /*1d80*/  LOP3.LUT R3, R0, 0x7, RZ, 0xc0, !PT ;  /* 0x0000000700037812 */ /* 0x000fe200078ec0ff */
[----:B------:R-:W-:Y:S01]  /*1d90*/  UISETP.GT.U32.AND UP0, UPT, UR39, 0x11, UPT ;  /* 0x000000112700788c */ /* 0x000fe2000bf04070 */
[----:B------:R-:W-:Y:S01]  /*1da0*/  LOP3.LUT R0, R5, 0x1, RZ, 0xc0, !PT ;  /* 0x0000000105007812 */ /* 0x000fe200078ec0ff */
[----:B------:R-:W-:Y:S01]  /*1db0*/  ULDC UR7, c[0x0][0x284] ;  /* 0x0000a10000077ab9 */ /* 0x000fe20000000800 */
[----:B------:R-:W-:Y:S01]  /*1dc0*/  SHF.R.U32.HI R8, RZ, 0x1, R4 ;  /* 0x00000001ff087819 */ /* 0x000fe20000011604 */
[----:B------:R-:W-:Y:S01]  /*1dd0*/  UISETP.LT.U32.AND UP0, UPT, UR40, 0x12, UP0 ;  /* 0x000000122800788c */ /* 0x000fe20008701070 */
[----:B------:R-:W-:Y:S01]  /*1de0*/  SHF.R.S32.HI R152, RZ, 0x1f, R22 ;  /* 0x0000001fff987819 */ /* 0x000fe20000011416 */
[----:B------:R-:W-:Y:S01]  /*1df0*/  IMAD.SHL.U32 R10, R0, 0x40, RZ ;  /* 0x00000040000a7824 */ /* 0x000fe200078e00ff */
[--C-:B------:R-:W-:Y:S01]  /*1e00*/  IADD3 R5, RZ, -R8, -R3.reuse ;  /* 0x80000008ff057210 */ /* 0x100fe20007ffe803 */
[----:B------:R-:W-:Y:S01]  /*1e10*/  UISETP.GE.U32.AND UP1, UPT, UR40, 0x12, UPT ;  /* 0x000000122800788c */ /* 0x000fe2000bf26070 */
[----:B------:R-:W-:Y:S01]  /*1e20*/  LOP3.LUT R20, R9, 0x6, R20, 0xf8, !PT ;  /* 0x0000000609147812 */ /* 0x000fe200078ef814 */
[----:B------:R-:W-:Y:S01]  /*1e30*/  ULDC.64 UR8, c[0x0][0x5d0] ;  /* 0x0001740000087ab9 */ /* 0x000fe20000000a00 */
[----:B------:R-:W-:Y:S01]  /*1e40*/  LOP3.LUT R165, R10, 0x40, R3, 0xe2, !PT ;  /* 0x000000400aa57812 */ /* 0x000fe200078ee203 */
[----:B------:R-:W-:Y:S01]  /*1e50*/  IMAD R3, R0, -0x40, R5 ;  /* 0xffffffc000037824 */ /* 0x000fe200078e0205 */
[----:B------:R-:W-:Y:S01]  /*1e60*/  LOP3.LUT R4, R18, 0x3, RZ, 0xc0, !PT ;  /* 0x0000000312047812 */ /* 0x000fe200078ec0ff */
[----:B------:R-:W-:Y:S01]  /*1e70*/  IMAD.SHL.U32 R0, R153, 0x100, RZ ;  /* 0x0000010099007824 */ /* 0x000fe200078e00ff */
[----:B------:R-:W-:Y:S01]  /*1e80*/  UIMAD.WIDE.U32 UR4, UR39, 0x38e38e39, URZ ;  /* 0x38e38e39270478a5 */ /* 0x000fe2000f8e003f */
[----:B---3--:R-:W-:Y:S01]  /*1e90*/  ISETP.GE.AND P0, PT, R9, R6, PT ;  /* 0x000000060900720c */ /* 0x008fe20003f06270 */
[----:B------:R-:W-:Y:S01]  /*1ea0*/  USEL UR6, URZ, 0x1, !UP0 ;  /* 0x000000013f067887 */ /* 0x000fe2000c000000 */
[----:B------:R-:W-:Y:S01]  /*1eb0*/  IMAD R7, R152, UR8, RZ ;  /* 0x0000000898077c24 */ /* 0x000fe2000f8e02ff */
[----:B------:R-:W-:Y:S01]  /*1ec0*/  SHF.R.S32.HI R21, RZ, 0x1f, R20 ;  /* 0x0000001fff157819 */ /* 0x000fe20000011414 */
[----:B------:R-:W-:Y:S01]  /*1ed0*/  USHF.R.U32.HI UR4, URZ, 0x2, UR5 ;  /* 0x000000023f047899 */ /* 0x000fe20008011605 */
[----:B------:R-:W-:Y:S01]  /*1ee0*/  ISETP.GE.OR P0, PT, R0, UR7, P0 ;  /* 0x0000000700007c0c */ /* 0x000fe20008706670 */
[----:B------:R-:W-:Y:S01]  /*1ef0*/  ULOP3.LUT UR38, UR38, UR6, URZ, 0x3c, !UPT ;  /* 0x0000000626267292 */ /* 0x000fe2000f8e3c3f */
[----:B------:R-:W-:Y:S01]  /*1f00*/  IMAD R164, R4, -0x2, R6 ;  /* 0xfffffffe04a47824 */ /* 0x000fe200078e0206 */
[----:B------:R-:W-:Y:S01]  /*1f10*/  UIMAD UR39, UR4, -0x12, UR39 ;  /* 0xffffffee042778a4 */ /* 0x000fe2000f8e0227 */
[----:B------:R-:W-:Y:S01]  /*1f20*/  IMAD.WIDE R4, R153, 0x100, RZ ;  /* 0x0000010099047825 */ /* 0x000fe200078e02ff */
[----:B------:R-:W-:Y:S01]  /*1f30*/  @UP1 ULOP3.LUT UR38, UR38, 0x1, UR4, 0x78, !UPT ;  /* 0x0000000126261892 */ /* 0x000fe2000f8e7804 */
[----:B------:R-:W-:-:S02]  /*1f40*/  IADD3 R3, -R0, UR7, R3 ;  /* 0x0000000700037c10 */ /* 0x000fc4000fffe103 */
[----:B------:R-:W-:Y:S01]  /*1f50*/  IMAD R11, R22, UR9, R7 ;  /* 0x00000009160b7c24 */ /* 0x000fe2000f8e0207 */
[----:B------:R-:W-:Y:S01]  /*1f60*/  LOP3.LUT R165, R4, R165, R8, 0xfe, !PT ;  /* 0x000000a504a57212 */ /* 0x000fe200078efe08 */
[----:B------:R-:W-:-:S04]  /*1f70*/  IMAD.WIDE.U32 R6, R22, UR8, R20 ;  /* 0x0000000816067c25 */ /* 0x000fc8000f8e0014 */
[----:B------:R-:W-:Y:S02]  /*1f80*/  IMAD.IADD R7, R7, 0x1, R11 ;  /* 0x0000000107077824 */ /* 0x000fe400078e020b */
[----:B------:R-:W-:Y:S02]  /*1f90*/  IMAD.IADD R164, R164, 0x1, -R9 ;  /* 0x00000001a4a47824 */ /* 0x000fe400078e0a09 */
[----:B------:R-:W-:Y:S01]  /*1fa0*/  IMAD.MOV.U32 R0, RZ, RZ, -0x1 ;  /* 0xffffffffff007424 */ /* 0x000fe200078e00ff */
[----:B------:R-:W-:Y:S06]  /*1fb0*/  @P0 BRA `(.L_x_35) ;  /* 0x0000006000f40947 */ /* 0x000fec0003800000 */
[----:B------:R-:W0:Y:S01]  /*1fc0*/  LDC.64 R14, c[0x0][0x5c8] ;  /* 0x00017200ff0e7b82 */ /* 0x000e220000000a00 */
[----:B------:R-:W-:Y:S01]  /*1fd0*/  ULDC.64 UR4, c[0x0][0x5c0] ;  /* 0x0001700000047ab9 */ /* 0x000fe20000000a00 */
[----:B------:R-:W-:Y:S01]  /*1fe0*/  BSSY B0, `(.L_x_35) ;  /* 0x000063a000007945 */ /* 0x000fe20003800000 */
[-C--:B0-----:R-:W-:Y:S01]  /*1ff0*/  IMAD R8, R5, R14.reuse, RZ ;  /* 0x0000000e05087224 */ /* 0x081fe200078e02ff */
[----:B------:R-:W-:Y:S01]  /*2000*/  SHF.L.U64.HI R11, R14, 0x3, R15 ;  /* 0x000000030e0b7819 */ /* 0x000fe2000001020f */
[----:B------:R-:W-:-:S04]  /*2010*/  IMAD.WIDE.U32 R6, R165, R14, R6 ;  /* 0x0000000ea5067225 */ /* 0x000fc800078e0006 */
[----:B------:R-:W-:Y:S01]  /*2020*/  IMAD R9, R165, R15, R8 ;  /* 0x0000000fa5097224 */ /* 0x000fe200078e0208 */
[----:B------:R-:W-:-:S03]  /*2030*/  IADD3 R158, P0, R6, UR4, RZ ;  /* 0x00000004069e7c10 */ /* 0x000fc6000ff1e0ff */
[----:B------:R-:W-:Y:S01]  /*2040*/  IMAD.IADD R7, R7, 0x1, R9 ;  /* 0x0000000107077824 */ /* 0x000fe200078e0209 */
[C---:B------:R-:W-:Y:S01]  /*2050*/  LEA R6, P2, R14.reuse, R158, 0x7 ;  /* 0x0000009e0e067211 */ /* 0x040fe200078438ff */
[----:B------:R-:W-:-:S03]  /*2060*/  IMAD.SHL.U32 R9, R14, 0x8, RZ ;  /* 0x000000080e097824 */ /* 0x000fc600078e00ff */
[----:B------:R-:W-:Y:S02]  /*2070*/  IADD3.X R159, R7, UR5, RZ, P0, !PT ;  /* 0x00000005079f7c10 */ /* 0x000fe400087fe4ff */
[----:B-----5:R-:W-:Y:S02]  /*2080*/  ISETP.NE.AND P0, PT, R155, RZ, PT ;  /* 0x000000ff9b00720c */ /* 0x020fe40003f05270 */
[----:B------:R-:W-:Y:S02]  /*2090*/  LEA.HI.X R7, R14, R159, R15, 0x7, P2 ;  /* 0x0000009f0e077211 */ /* 0x000fe400010f3c0f */
[C---:B------:R-:W-:Y:S02]  /*20a0*/  IADD3 R12, P1, R9.reuse, R158, RZ ;  /* 0x0000009e090c7210 */ /* 0x040fe40007f3e0ff */
[----:B------:R-:W-:-:S03]  /*20b0*/  IADD3 R8, P2, R9, R6, RZ ;  /* 0x0000000609087210 */ /* 0x000fc60007f5e0ff */
[C---:B------:R-:W-:Y:S02]  /*20c0*/  IMAD.X R13, R11.reuse, 0x1, R159, P1 ;  /* 0x000000010b0d7824 */ /* 0x040fe400008e069f */
[----:B------:R-:W-:Y:S02]  /*20d0*/  IMAD.X R9, R11, 0x1, R7, P2 ;  /* 0x000000010b097824 */ /* 0x000fe400010e0607 */
[----:B------:R-:W-:Y:S06]  /*20e0*/  @!P0 BRA `(.L_x_36) ;  /* 0x0000004800948947 */ /* 0x000fec0003800000 */
[----:B------:R-:W0:Y:S01]  /*20f0*/  LDC.64 R14, c[0x0][0x5b0] ;  /* 0x00016c00ff0e7b82 */ /* 0x000e220000000a00 */
[----:B------:R-:W-:Y:S01]  /*2100*/  ULDC.64 UR4, c[0x0][0x5b8] ;  /* 0x00016e0000047ab9 */ /* 0x000fe20000000a00 */
[----:B------:R-:W-:Y:S01]  /*2110*/  ISETP.GE.AND P1, PT, R3, 0x1, PT ;  /* 0x000000010300780c */ /* 0x000fe20003f26270 */
[----:B------:R-:W-:Y:S01]  /*2120*/  IMAD R153, R152, UR4, RZ ;  /* 0x0000000498997c24 */ /* 0x000fe2000f8e02ff */
[----:B------:R-:W-:Y:S01]  /*2130*/  BSSY B1, `(.L_x_37) ;  /* 0x000000e000017945 */ /* 0x000fe20003800000 */
[----:B------:R-:W-:Y:S01]  /*2140*/  IMAD.WIDE.U32 R20, R22, UR4, R20 ;  /* 0x0000000416147c25 */ /* 0x000fe2000f8e0014 */
[----:B------:R-:W-:Y:S02]  /*2150*/  ISETP.LT.OR P2, PT, R164, 0x1, !P1 ;  /* 0x00000001a400780c */ /* 0x000fe40004f41670 */
[----:B------:R-:W1:Y:S01]  /*2160*/  LDC.64 R10, c[0x0][0x5a8] ;  /* 0x00016a00ff0a7b82 */ /* 0x000e620000000a00 */
[----:B------:R-:W-:Y:S02]  /*2170*/  IMAD R153, R22, UR5, R153 ;  /* 0x0000000516997c24 */ /* 0x000fe4000f8e0299 */
[----:B------:R-:W-:-:S02]  /*2180*/  IMAD.MOV.U32 R152, RZ, RZ, R20 ;  /* 0x000000ffff987224 */ /* 0x000fc400078e0014 */
[----:B------:R-:W-:Y:S02]  /*2190*/  IMAD.IADD R153, R21, 0x1, R153 ;  /* 0x0000000115997824 */ /* 0x000fe400078e0299 */
[-C--:B0-----:R-:W-:Y:S02]  /*21a0*/  IMAD R22, R5, R14.reuse, RZ ;  /* 0x0000000e05167224 */ /* 0x081fe400078e02ff */
[----:B------:R-:W-:-:S04]  /*21b0*/  IMAD.WIDE.U32 R160, R165, R14, R152 ;  /* 0x0000000ea5a07225 */ /* 0x000fc800078e0098 */
[----:B------:R-:W-:Y:S01]  /*21c0*/  IMAD R173, R165, R15, R22 ;  /* 0x0000000fa5ad7224 */ /* 0x000fe200078e0216 */
[----:B-1----:R-:W-:-:S04]  /*21d0*/  IADD3 R162, P0, R160, R10, RZ ;  /* 0x0000000aa0a27210 */ /* 0x002fc80007f1e0ff */
[----:B------:R-:W-:Y:S01]  /*21e0*/  IADD3.X R163, R11, R161, R173, P0, !PT ;  /* 0x000000a10ba37210 */ /* 0x000fe200007fe4ad */
[----:B------:R-:W-:Y:S08]  /*21f0*/  @P2 BRA `(.L_x_38) ;  /* 0x0000000000042947 */ /* 0x000ff00003800000 */
[----:B------:R0:W5:Y:S02]  /*2200*/  LDG.E.U8 R156, desc[UR36][R162.64] ;  /* 0x00000024a29c7981 */ /* 0x000164000c1e1100 */
.L_x_38:
[----:B------:R-:W-:Y:S05]  /*2210*/  BSYNC B1 ;  /* 0x0000000000017941 */ /* 0x000fea0003800000 */
.L_x_37:
[----:B-----5:R-:W-:Y:S01]  /*2220*/  LOP3.LUT R22, R156, 0xffff, RZ, 0xc0, !PT ;  /* 0x0000ffff9c167812 */ /* 0x020fe200078ec0ff */
[C---:B------:R-:W-:Y:S01]  /*2230*/  IMAD.SHL.U32 R160, R14.reuse, 0x8, RZ ;  /* 0x000000080ea07824 */ /* 0x040fe200078e00ff */
[----:B------:R-:W-:Y:S01]  /*2240*/  SHF.L.U64.HI R161, R14, 0x3, R15 ;  /* 0x000000030ea17819 */ /* 0x000fe2000001020f */
[----:B------:R-:W-:Y:S01]  /*2250*/  BSSY B1, `(.L_x_39) ;  /* 0x000000e000017945 */ /* 0x000fe20003800000 */
[----:B------:R-:W-:Y:S02]  /*2260*/  PRMT R22, R22, 0x8880, RZ ;  /* 0x0000888016167816 */ /* 0x000fe400000000ff */
[----:B------:R-:W-:Y:S01]  /*2270*/  ISETP.GE.AND P0, PT, R3, 0x9, PT ;  /* 0x000000090300780c */ /* 0x000fe20003f06270 */
[----:B------:R-:W-:-:S04]  /*2280*/  IMAD.WIDE.U32 R168, R165, R14, R160 ;  /* 0x0000000ea5a87225 */ /* 0x000fc800078e00a0 */
[----:B------:R-:W-:-:S04]  /*2290*/  IMAD R167, R22, R155, RZ ;  /* 0x0000009b16a77224 */ /* 0x000fc800078e02ff */
[----:B------:R-:W-:Y:S01]  /*22a0*/  @!P2 IMAD R171, R88, R154, R167 ;  /* 0x0000009a58aba224 */ /* 0x000fe200078e02a7 */
[----:B------:R-:W-:Y:S01]  /*22b0*/  IADD3 R88, P3, P4, R20, R10, R168 ;  /* 0x0000000a14587210 */ /* 0x000fe20007c7e0a8 */
[----:B------:R-:W-:-:S03]  /*22c0*/  IMAD.IADD R168, R173, 0x1, R169 ;  /* 0x00000001ada87824 */ /* 0x000fc600078e02a9 */
[----:B------:R1:W-:Y:S01]  /*22d0*/  @!P2 STG.E.U8 desc[UR36][R158.64], R171 ;  /* 0x000000ab9e00a986 */ /* 0x0003e2000c101124 */
[----:B------:R-:W-:-:S13]  /*22e0*/  ISETP.LT.OR P2, PT, R164, 0x2, !P1 ;  /* 0x00000002a400780c */ /* 0x000fda0004f41670 */
[----:B-1----:R-:W-:Y:S05]  /*22f0*/  @P2 BRA `(.L_x_40) ;  /* 0x00000000000c2947 */ /* 0x002fea0003800000 */
[----:B------:R-:W2:Y:S02]  /*2300*/  LDG.E.U8 R156, desc[UR36][R162.64+0x1] ;  /* 0x00000124a29c7981 */ /* 0x000ea4000c1e1100 */
[----:B--2---:R-:W-:-:S05]  /*2310*/  PRMT R22, R156, 0x8880, RZ ;  /* 0x000088809c167816 */ /* 0x004fca00000000ff */
[----:B------:R-:W-:-:S07]  /*2320*/  IMAD R167, R22, R155, RZ ;  /* 0x0000009b16a77224 */ /* 0x000fce00078e02ff */
.L_x_40:
[----:B------:R-:W-:Y:S05]  /*2330*/  BSYNC B1 ;  /* 0x0000000000017941 */ /* 0x000fea0003800000 */
.L_x_39:
[----:B------:R-:W-:Y:S01]  /*2340*/  @!P2 IMAD R169, R89, R154, R167 ;  /* 0x0000009a59a9a224 */ /* 0x000fe200078e02a7 */
[----:B------:R-:W-:Y:S01]  /*2350*/  IADD3.X R89, R153, R11, R168, P3, P4 ;  /* 0x0000000b99597210 */ /* 0x000fe20001fe84a8 */
[----:B------:R-:W-:Y:S01]  /*2360*/  BSSY B1, `(.L_x_41) ;  /* 0x0000009000017945 */ /* 0x000fe20003800000 */
[C---:B------:R-:W-:Y:S02]  /*2370*/  ISETP.LT.OR P3, PT, R164.reuse, 0x1, !P0 ;  /* 0x00000001a400780c */ /* 0x040fe40004761670 */
[----:B------:R1:W-:Y:S01]  /*2380*/  @!P2 STG.E.U8 desc[UR36][R158.64+0x1], R169 ;  /* 0x000001a99e00a986 */ /* 0x0003e2000c101124 */
[C---:B------:R-:W-:Y:S02]  /*2390*/  ISETP.LT.OR P2, PT, R164.reuse, 0x2, !P0 ;  /* 0x00000002a400780c */ /* 0x040fe40004741670 */
[----:B------:R-:W-:-:S08]  /*23a0*/  ISETP.LT.OR P4, PT, R164, 0x9, !P1 ;  /* 0x00000009a400780c */ /* 0x000fd00004f81670 */
[----:B------:R-:W-:Y:S05]  /*23b0*/  @P3 BRA `(.L_x_42) ;  /* 0x00000000000c3947 */ /* 0x000fea0003800000 */
[----:B------:R-:W2:Y:S02]  /*23c0*/  LDG.E.U8 R156, desc[UR36][R88.64] ;  /* 0x00000024589c7981 */ /* 0x000ea4000c1e1100 */
[----:B--2---:R-:W-:-:S05]  /*23d0*/  PRMT R22, R156, 0x8880, RZ ;  /* 0x000088809c167816 */ /* 0x004fca00000000ff */
[----:B------:R-:W-:-:S07]  /*23e0*/  IMAD R167, R22, R155, RZ ;  /* 0x0000009b16a77224 */ /* 0x000fce00078e02ff */
.L_x_42:
[----:B------:R-:W-:Y:S05]  /*23f0*/  BSYNC B1 ;  /* 0x0000000000017941 */ /* 0x000fea0003800000 */
.L_x_41:
[----:B-1----:R-:W-:Y:S01]  /*2400*/  @!P3 IMAD R169, R90, R154, R167 ;  /* 0x0000009a5aa9b224 */ /* 0x002fe200078e02a7 */
[----:B------:R-:W-:Y:S04]  /*2410*/  BSSY B1, `(.L_x_43) ;  /* 0x0000006000017945 */ /* 0x000fe80003800000 */
[----:B------:R1:W-:Y:S01]  /*2420*/  @!P3 STG.E.U8 desc[UR36][R12.64], R169 ;  /* 0x000000a90c00b986 */ /* 0x0003e2000c101124 */
[----:B------:R-:W-:Y:S05]  /*2430*/  @P2 BRA `(.L_x_44) ;  /* 0x00000000000c2947 */ /* 0x000fea0003800000 */
[----:B------:R-:W2:Y:S02]  /*2440*/  LDG.E.U8 R156, desc[UR36][R88.64+0x1] ;  /* 0x00000124589c7981 */ /* 0x000ea4000c1e1100 */
[----:B--2---:R-:W-:-:S05]  /*2450*/  PRMT R22, R156, 0x8880, RZ ;  /* 0x000088809c167816 */ /* 0x004fca00000000ff */
[----:B------:R-:W-:-:S07]  /*2460*/  IMAD R167, R22, R155, RZ ;  /* 0x0000009b16a77224 */ /* 0x000fce00078e02ff */
.L_x_44:
[----:B------:R-:W-:Y:S05]  /*2470*/  BSYNC B1 ;  /* 0x0000000000017941 */ /* 0x000fea0003800000 */
.L_x_43:
[----:B------:R-:W-:Y:S01]  /*2480*/  @!P2 IMAD R91, R91, R154, R167 ;  /* 0x0000009a5b5ba224 */ /* 0x000fe200078e02a7 */
[----:B------:R-:W-:Y:S04]  /*2490*/  BSSY B1, `(.L_x_45) ;  /* 0x0000006000017945 */ /* 0x000fe80003800000 */
[----:B------:R2:W-:Y:S01]  /*24a0*/  @!P2 STG.E.U8 desc[UR36][R12.64+0x1], R91 ;  /* 0x0000015b0c00a986 */ /* 0x0005e2000c101124 */
[----:B------:R-:W-:Y:S05]  /*24b0*/  @P4 BRA `(.L_x_46) ;  /* 0x00000000000c4947 */ /* 0x000fea0003800000 */
[----:B------:R-:W3:Y:S02]  /*24c0*/  LDG.E.U8 R156, desc[UR36][R162.64+0x8] ;  /* 0x00000824a29c7981 */ /* 0x000ee4000c1e1100 */
[----:B---3--:R-:W-:-:S05]  /*24d0*/  PRMT R22, R156, 0x8880, RZ ;  /* 0x000088809c167816 */ /* 0x008fca00000000ff */
[----:B------:R-:W-:-:S07]  /*24e0*/  IMAD R167, R22, R155, RZ ;  /* 0x0000009b16a77224 */ /* 0x000fce00078e02ff */
.L_x_46:
[----:B------:R-:W-:Y:S05]  /*24f0*/  BSYNC B1 ;  /* 0x0000000000017941 */ /* 0x000fea0003800000 */
.L_x_45:
[----:B------:R-:W-:Y:S01]  /*2500*/  ISETP.LT.OR P2, PT, R164, 0xa, !P1 ;  /* 0x0000000aa400780c */ /* 0x000fe20004f41670 */
[----:B--2---:R-:W-:Y:S01]  /*2510*/  @!P4 IMAD R91, R92, R154, R167 ;  /* 0x0000009a5c5bc224 */ /* 0x004fe200078e02a7 */
[----:B------:R-:W-:Y:S01]  /*2520*/  BSSY B1, `(.L_x_47) ;  /* 0x0000008000017945 */ /* 0x000fe20003800000 */
[----:B------:R-:W-:-:S03]  /*2530*/  ISETP.LT.OR P3, PT, R164, 0x9, !P0 ;  /* 0x00000009a400780c */ /* 0x000fc60004761670 */
[----:B------:R2:W-:Y:S01]  /*2540*/  @!P4 STG.E.U8 desc[UR36][R158.64+0x8], R91 ;  /* 0x0000085b9e00c986 */ /* 0x0005e2000c101124 */
[----:B------:R-:W-:-:S06]  /*2550*/  ISETP.LT.OR P4, PT, R164, 0xa, !P0 ;  /* 0x0000000aa400780c */ /* 0x000fcc0004781670 */
[----:B------:R-:W-:Y:S07]  /*2560*/  @P2 BRA `(.L_x_48) ;  /* 0x00000000000c2947 */ /* 0x000fee0003800000 */
[----:B------:R-:W3:Y:S02]  /*2570*/  LDG.E.U8 R156, desc[UR36][R162.64+0x9] ;  /* 0x00000924a29c7981 */ /* 0x000ee4000c1e1100 */
[----:B---3--:R-:W-:-:S05]  /*2580*/  PRMT R22, R156, 0x8880, RZ ;  /* 0x000088809c167816 */ /* 0x008fca00000000ff */
[----:B------:R-:W-:-:S07]  /*2590*/  IMAD R167, R22, R155, RZ ;  /* 0x0000009b16a77224 */ /* 0x000fce00078e02ff */
.L_x_48:
[----:B------:R-:W-:Y:S05]  /*25a0*/  BSYNC B1 ;  /* 0x0000000000017941 */ /* 0x000fea0003800000 */
.L_x_47:
[----:B------:R-:W-:Y:S01]  /*25b0*/  @!P2 IMAD R93, R93, R154, R167 ;  /* 0x0000009a5d5da224 */ /* 0x000fe200078e02a7 */
[----:B------:R-:W-:Y:S04]  /*25c0*/  BSSY B1, `(.L_x_49) ;  /* 0x0000006000017945 */ /* 0x000fe80003800000 */
[----:B------:R3:W-:Y:S01]  /*25d0*/  @!P2 STG.E.U8 desc[UR36][R158.64+0x9], R93 ;  /* 0x0000095d9e00a986 */ /* 0x0007e2000c101124 */
[----:B------:R-:W-:Y:S05]  /*25e0*/  @P3 BRA `(.L_x_50) ;  /* 0x00000000000c3947 */ /* 0x000fea0003800000 */
[----:B------:R-:W4:Y:S02]  /*25f0*/  LDG.E.U8 R156, desc[UR36][R88.64+0x8] ;  /* 0x00000824589c7981 */ /* 0x000f24000c1e1100 */
[----:B----4-:R-:W-:-:S05]  /*2600*/  PRMT R22, R156, 0x8880, RZ ;  /* 0x000088809c167816 */ /* 0x010fca00000000ff */
[----:B------:R-:W-:-:S07]  /*2610*/  IMAD R167, R22, R155, RZ ;  /* 0x0000009b16a77224 */ /* 0x000fce00078e02ff */
.L_x_50:
[----:B------:R-:W-:Y:S05]  /*2620*/  BSYNC B1 ;  /* 0x0000000000017941 */ /* 0x000fea0003800000 */
.L_x_49:
[----:B--2---:R-:W-:Y:S01]  /*2630*/  @!P3 IMAD R91, R94, R154, R167 ;  /* 0x0000009a5e5bb224 */ /* 0x004fe200078e02a7 */
[----:B------:R-:W-:Y:S04]  /*2640*/  BSSY B1, `(.L_x_51) ;  /* 0x0000006000017945 */ /* 0x000fe80003800000 */
[----:B------:R2:W-:Y:S01]  /*2650*/  @!P3 STG.E.U8 desc[UR36][R12.64+0x8], R91 ;  /* 0x0000085b0c00b986 */ /* 0x0005e2000c101124 */
[----:B------:R-:W-:Y:S05]  /*2660*/  @P4 BRA `(.L_x_52) ;  /* 0x00000000000c4947 */ /* 0x000fea0003800000 */
[----:B------:R-:W4:Y:S02]  /*2670*/  LDG.E.U8 R156, desc[UR36][R88.64+0x9] ;  /* 0x00000924589c7981 */ /* 0x000f24000c1e1100 */
[----:B----4-:R-:W-:-:S05]  /*2680*/  PRMT R22, R156, 0x8880, RZ ;  /* 0x000088809c167816 */ /* 0x010fca00000000ff */
[----:B------:R-:W-:-:S07]  /*2690*/  IMAD R167, R22, R155, RZ ;  /* 0x0000009b16a77224 */ /* 0x000fce00078e02ff */
.L_x_52:
[----:B------:R-:W-:Y:S05]  /*26a0*/  BSYNC B1 ;  /* 0x0000000000017941 */ /* 0x000fea0003800000 */
.L_x_51:
[C---:B------:R-:W-:Y:S01]  /*26b0*/  ISETP.LT.OR P2, PT, R164.reuse, 0x11, !P1 ;  /* 0x00000011a400780c */ /* 0x040fe20004f41670 */
[----:B------:R-:W-:Y:S01]  /*26c0*/  @!P4 IMAD R95, R95, R154, R167 ;  /* 0x0000009a5f5fc224 */ /* 0x000fe200078e02a7 */
[----:B------:R-:W-:Y:S01]  /*26d0*/  BSSY B1, `(.L_x_53) ;  /* 0x0000008000017945 */ /* 0x000fe20003800000 */
[----:B------:R-:W-:-:S03]  /*26e0*/  ISETP.LT.OR P3, PT, R164, 0x12, !P1 ;  /* 0x00000012a400780c */ /* 0x000fc60004f61670 */
[----:B------:R4:W-:Y:S01]  /*26f0*/  @!P4 STG.E.U8 desc[UR36][R12.64+0x9], R95 ;  /* 0x0000095f0c00c986 */ /* 0x0009e2000c101124 */
[----:B------:R-:W-:-:S06]  /*2700*/  ISETP.LT.OR P4, PT, R164, 0x11, !P0 ;  /* 0x00000011a400780c */ /* 0x000fcc0004781670 */
[----:B------:R-:W-:Y:S07]  /*2710*/  @P2 BRA `(.L_x_54) ;  /* 0x00000000000c2947 */ /* 0x000fee0003800000 */
[----:B------:R-:W5:Y:S02]  /*2720*/  LDG.E.U8 R156, desc[UR36][R162.64+0x10] ;  /* 0x00001024a29c7981 */ /* 0x000f64000c1e1100 */
[----:B-----5:R-:W-:-:S05]  /*2730*/  PRMT R22, R156, 0x8880, RZ ;  /* 0x000088809c167816 */ /* 0x020fca00000000ff */
[----:B------:R-:W-:-:S07]  /*2740*/  IMAD R167, R22, R155, RZ ;  /* 0x0000009b16a77224 */ /* 0x000fce00078e02ff */
.L_x_54:
[----:B------:R-:W-:Y:S05]  /*2750*/  BSYNC B1 ;  /* 0x0000000000017941 */ /* 0x000fea0003800000 */
.L_x_53:
[----:B--2---:R-:W-:Y:S01]  /*2760*/  @!P2 IMAD R91, R96, R154, R167 ;  /* 0x0000009a605ba224 */ /* 0x004fe200078e02a7 */
[----:B------:R-:W-:Y:S04]  /*2770*/  BSSY B1, `(.L_x_55) ;  /* 0x0000006000017945 */ /* 0x000fe80003800000 */
[----:B------:R2:W-:Y:S01]  /*2780*/  @!P2 STG.E.U8 desc[UR36][R158.64+0x10], R91 ;  /* 0x0000105b9e00a986 */ /* 0x0005e2000c101124 */
[----:B------:R-:W-:Y:S05]  /*2790*/  @P3 BRA `(.L_x_56) ;  /* 0x00000000000c3947 */ /* 0x000fea0003800000 */
[----:B------:R-:W5:Y:S02]  /*27a0*/  LDG.E.U8 R156, desc[UR36][R162.64+0x11] ;  /* 0x00001124a29c7981 */ /* 0x000f64000c1e1100 */
[----:B-----5:R-:W-:-:S05]  /*27b0*/  PRMT R22, R156, 0x8880, RZ ;  /* 0x000088809c167816 */ /* 0x020fca00000000ff */
[----:B------:R-:W-:-:S07]  /*27c0*/  IMAD R167, R22, R155, RZ ;  /* 0x0000009b16a77224 */ /* 0x000fce00078e02ff */
.L_x_56:
[----:B------:R-:W-:Y:S05]  /*27d0*/  BSYNC B1 ;  /* 0x0000000000017941 */ /* 0x000fea0003800000 */
.L_x_55:
[----:B------:R-:W-:Y:S01]  /*27e0*/  @!P3 IMAD R97, R97, R154, R167 ;  /* 0x0000009a6161b224 */ /* 0x000fe200078e02a7 */
[----:B------:R-:W-:Y:S04]  /*27f0*/  BSSY B1, `(.L_x_57) ;  /* 0x0000006000017945 */ /* 0x000fe80003800000 */
[----:B------:R0:W-:Y:S01]  /*2800*/  @!P3 STG.E.U8 desc[UR36][R158.64+0x11], R97 ;  /* 0x000011619e00b986 */ /* 0x0001e2000c101124 */
[----:B------:R-:W-:Y:S05]  /*2810*/  @P4 BRA `(.L_x_58) ;  /* 0x00000000000c4947 */ /* 0x000fea0003800000 */
[----:B------:R-:W5:Y:S02]  /*2820*/  LDG.E.U8 R156, desc[UR36][R88.64+0x10] ;  /* 0x00001024589c7981 */ /* 0x000f64000c1e1100 */
[----:B-----5:R-:W-:-:S05]  /*2830*/  PRMT R22, R156, 0x8880, RZ ;  /* 0x000088809c167816 */ /* 0x020fca00000000ff */
[----:B------:R-:W-:-:S07]  /*2840*/  IMAD R167, R22, R155, RZ ;  /* 0x0000009b16a77224 */ /* 0x000fce00078e02ff */
.L_x_58:
[----:B------:R-:W-:Y:S05]  /*2850*/  BSYNC B1 ;  /* 0x0000000000017941 */ /* 0x000fea0003800000 */
.L_x_57:
[----:B------:R-:W-:Y:S01]  /*2860*/  ISETP.LT.OR P2, PT, R164, 0x12, !P0 ;  /* 0x00000012a400780c */ /* 0x000fe20004741670 */
[----:B--2---:R-:W-:Y:S01]  /*2870*/  @!P4 IMAD R91, R98, R154, R167 ;  /* 0x0000009a625bc224 */ /* 0x004fe200078e02a7 */
        /* <DEDUP_REMOVED lines=8> */
.L_x_60:
[----:B------:R-:W-:Y:S05]  /*2900*/  BSYNC B1 ;  /* 0x0000000000017941 */ /* 0x000fea0003800000 */
.L_x_59:
[----:B------:R-:W-:Y:S01]  /*2910*/  @!P2 IMAD R99, R99, R154, R167 ;  /* 0x0000009a6363a224 */ /* 0x000fe200078e02a7 */
[----:B------:R-:W-:Y:S04]  /*2920*/  BSSY B1, `(.L_x_61) ;  /* 0x0000006000017945 */ /* 0x000fe80003800000 */
[----:B------:R0:W-:Y:S01]  /*2930*/  @!P2 STG.E.U8 desc[UR36][R12.64+0x11], R99 ;  /* 0x000011630c00a986 */ /* 0x0001e2000c101124 */
[----:B------:R-:W-:Y:S05]  /*2940*/  @P3 BRA `(.L_x_62) ;  /* 0x00000000000c3947 */ /* 0x000fea0003800000 */
[----:B------:R-:W5:Y:S02]  /*2950*/  LDG.E.U8 R156, desc[UR36][R162.64+0x18] ;  /* 0x00001824a29c7981 */ /* 0x000f64000c1e1100 */
[----:B-----5:R-:W-:-:S05]  /*2960*/  PRMT R22, R156, 0x8880, RZ ;  /* 0x000088809c167816 */ /* 0x020fca00000000ff */
[----:B------:R-:W-:-:S07]  /*2970*/  IMAD R167, R22, R155, RZ ;  /* 0x0000009b16a77224 */ /* 0x000fce00078e02ff */
.L_x_62:
[----:B------:R-:W-:Y:S05]  /*2980*/  BSYNC B1 ;  /* 0x0000000000017941 */ /* 0x000fea0003800000 */
.L_x_61:
[----:B--2---:R-:W-:Y:S01]  /*2990*/  @!P3 IMAD R91, R100, R154, R167 ;  /* 0x0000009a645bb224 */ /* 0x004fe200078e02a7 */
[----:B------:R-:W-:Y:S04]  /*29a0*/  BSSY B1, `(.L_x_63) ;  /* 0x0000006000017945 */ /* 0x000fe80003800000 */
[----:B------:R2:W-:Y:S01]  /*29b0*/  @!P3 STG.E.U8 desc[UR36][R158.64+0x18], R91 ;  /* 0x0000185b9e00b986 */ /* 0x0005e2000c101124 */
[----:B------:R-:W-:Y:S05]  /*29c0*/  @P4 BRA `(.L_x_64) ;  /* 0x00000000000c4947 */ /* 0x000fea0003800000 */
[----:B------:R-:W5:Y:S02]  /*29d0*/  LDG.E.U8 R156, desc[UR36][R162.64+0x19] ;  /* 0x00001924a29c7981 */ /* 0x000f64000c1e1100 */
[----:B-----5:R-:W-:-:S05]  /*29e0*/  PRMT R22, R156, 0x8880, RZ ;  /* 0x000088809c167816 */ /* 0x020fca00000000ff */
[----:B------:R-:W-:-:S07]  /*29f0*/  IMAD R167, R22, R155, RZ ;  /* 0x0000009b16a77224 */ /* 0x000fce00078e02ff */
.L_x_64:
[----:B------:R-:W-:Y:S05]  /*2a00*/  BSYNC B1 ;  /* 0x0000000000017941 */ /* 0x000fea0003800000 */
.L_x_63:
        /* <DEDUP_REMOVED lines=10> */
.L_x_66:
[----:B------:R-:W-:Y:S05]  /*2ab0*/  BSYNC B1 ;  /* 0x0000000000017941 */ /* 0x000fea0003800000 */
.L_x_65:
[----:B--2---:R-:W-:Y:S01]  /*2ac0*/  @!P2 IMAD R91, R102, R154, R167 ;  /* 0x0000009a665ba224 */ /* 0x004fe200078e02a7 */
[----:B------:R-:W-:Y:S04]  /*2ad0*/  BSSY B1, `(.L_x_67) ;  /* 0x0000006000017945 */ /* 0x000fe80003800000 */
[----:B------:R2:W-:Y:S01]  /*2ae0*/  @!P2 STG.E.U8 desc[UR36][R12.64+0x18], R91 ;  /* 0x0000185b0c00a986 */ /* 0x0005e2000c101124 */
[----:B------:R-:W-:Y:S05]  /*2af0*/  @P3 BRA `(.L_x_68) ;  /* 0x00000000000c3947 */ /* 0x000fea0003800000 */
[----:B------:R-:W5:Y:S02]  /*2b00*/  LDG.E.U8 R156, desc[UR36][R88.64+0x19] ;  /* 0x00001924589c7981 */ /* 0x000f64000c1e1100 */
[----:B-----5:R-:W-:-:S05]  /*2b10*/  PRMT R22, R156, 0x8880, RZ ;  /* 0x000088809c167816 */ /* 0x020fca00000000ff */
[----:B------:R-:W-:-:S07]  /*2b20*/  IMAD R167, R22, R155, RZ ;  /* 0x0000009b16a77224 */ /* 0x000fce00078e02ff */
.L_x_68:
[----:B------:R-:W-:Y:S05]  /*2b30*/  BSYNC B1 ;  /* 0x0000000000017941 */ /* 0x000fea0003800000 */
.L_x_67:
[----:B------:R-:W-:Y:S01]  /*2b40*/  @!P3 IMAD R103, R103, R154, R167 ;  /* 0x0000009a6767b224 */ /* 0x000fe200078e02a7 */
[----:B------:R-:W-:Y:S04]  /*2b50*/  BSSY B1, `(.L_x_69) ;  /* 0x0000006000017945 */ /* 0x000fe80003800000 */
[----:B------:R0:W-:Y:S01]  /*2b60*/  @!P3 STG.E.U8 desc[UR36][R12.64+0x19], R103 ;  /* 0x000019670c00b986 */ /* 0x0001e2000c101124 */
[----:B------:R-:W-:Y:S05]  /*2b70*/  @P4 BRA `(.L_x_70) ;  /* 0x00000000000c4947 */ /* 0x000fea0003800000 */
[----:B------:R-:W5:Y:S02]  /*2b80*/  LDG.E.U8 R156, desc[UR36][R162.64+0x20] ;  /* 0x00002024a29c7981 */ /* 0x000f64000c1e1100 */
[----:B-----5:R-:W-:-:S05]  /*2b90*/  PRMT R22, R156, 0x8880, RZ ;  /* 0x000088809c167816 */ /* 0x020fca00000000ff */
[----:B------:R-:W-:-:S07]  /*2ba0*/  IMAD R167, R22, R155, RZ ;  /* 0x0000009b16a77224 */ /* 0x000fce00078e02ff */
.L_x_70:
[----:B------:R-:W-:Y:S05]  /*2bb0*/  BSYNC B1 ;  /* 0x0000000000017941 */ /* 0x000fea0003800000 */
.L_x_69:
        /* <DEDUP_REMOVED lines=10> */
.L_x_72:
[----:B------:R-:W-:Y:S05]  /*2c60*/  BSYNC B1 ;  /* 0x0000000000017941 */ /* 0x000fea0003800000 */
.L_x_71:
[----:B------:R-:W-:Y:S01]  /*2c70*/  @!P2 IMAD R105, R105, R154, R167 ;  /* 0x0000009a6969a224 */ /* 0x000fe200078e02a7 */
[----:B------:R-:W-:Y:S04]  /*2c80*/  BSSY B1, `(.L_x_73) ;  /* 0x0000006000017945 */ /* 0x000fe80003800000 */
[----:B------:R0:W-:Y:S01]  /*2c90*/  @!P2 STG.E.U8 desc[UR36][R158.64+0x21], R105 ;  /* 0x000021699e00a986 */ /* 0x0001e2000c101124 */
[----:B------:R-:W-:Y:S05]  /*2ca0*/  @P3 BRA `(.L_x_74) ;  /* 0x00000000000c3947 */ /* 0x000fea0003800000 */
[----:B------:R-:W5:Y:S02]  /*2cb0*/  LDG.E.U8 R156, desc[UR36][R88.64+0x20] ;  /* 0x00002024589c7981 */ /* 0x000f64000c1e1100 */
[----:B-----5:R-:W-:-:S05]  /*2cc0*/  PRMT R22, R156, 0x8880, RZ ;  /* 0x000088809c167816 */ /* 0x020fca00000000ff */
[----:B------:R-:W-:-:S07]  /*2cd0*/  IMAD R167, R22, R155, RZ ;  /* 0x0000009b16a77224 */ /* 0x000fce00078e02ff */
.L_x_74:
[----:B------:R-:W-:Y:S05]  /*2ce0*/  BSYNC B1 ;  /* 0x0000000000017941 */ /* 0x000fea0003800000 */
.L_x_73:
[----:B--2---:R-:W-:Y:S01]  /*2cf0*/  @!P3 IMAD R91, R106, R154, R167 ;  /* 0x0000009a6a5bb224 */ /* 0x004fe200078e02a7 */
[----:B------:R-:W-:Y:S04]  /*2d00*/  BSSY B1, `(.L_x_75) ;  /* 0x0000006000017945 */ /* 0x000fe80003800000 */
[----:B------:R2:W-:Y:S01]  /*2d10*/  @!P3 STG.E.U8 desc[UR36][R12.64+0x20], R91 ;  /* 0x0000205b0c00b986 */ /* 0x0005e2000c101124 */
[----:B------:R-:W-:Y:S05]  /*2d20*/  @P4 BRA `(.L_x_76) ;  /* 0x00000000000c4947 */ /* 0x000fea0003800000 */
[----:B------:R-:W5:Y:S02]  /*2d30*/  LDG.E.U8 R156, desc[UR36][R88.64+0x21] ;  /* 0x00002124589c7981 */ /* 0x000f64000c1e1100 */
[----:B-----5:R-:W-:-:S05]  /*2d40*/  PRMT R22, R156, 0x8880, RZ ;  /* 0x000088809c167816 */ /* 0x020fca00000000ff */
[----:B------:R-:W-:-:S07]  /*2d50*/  IMAD R167, R22, R155, RZ ;  /* 0x0000009b16a77224 */ /* 0x000fce00078e02ff */
.L_x_76:
[----:B------:R-:W-:Y:S05]  /*2d60*/  BSYNC B1 ;  /* 0x0000000000017941 */ /* 0x000fea0003800000 */
.L_x_75:
        /* <DEDUP_REMOVED lines=10> */
.L_x_78:
[----:B------:R-:W-:Y:S05]  /*2e10*/  BSYNC B1 ;  /* 0x0000000000017941 */ /* 0x000fea0003800000 */
.L_x_77:
[----:B--2---:R-:W-:Y:S01]  /*2e20*/  @!P2 IMAD R91, R108, R154, R167 ;  /* 0x0000009a6c5ba224 */ /* 0x004fe200078e02a7 */
[----:B------:R-:W-:Y:S04]  /*2e30*/  BSSY B1, `(.L_x_79) ;  /* 0x0000006000017945 */ /* 0x000fe80003800000 */
[----:B------:R2:W-:Y:S01]  /*2e40*/  @!P2 STG.E.U8 desc[UR36][R158.64+0x28], R91 ;  /* 0x0000285b9e00a986 */ /* 0x0005e2000c101124 */
[----:B------:R-:W-:Y:S05]  /*2e50*/  @P3 BRA `(.L_x_80) ;  /* 0x00000000000c3947 */ /* 0x000fea0003800000 */
[----:B------:R-:W5:Y:S02]  /*2e60*/  LDG.E.U8 R156, desc[UR36][R162.64+0x29] ;  /* 0x00002924a29c7981 */ /* 0x000f64000c1e1100 */
[----:B-----5:R-:W-:-:S05]  /*2e70*/  PRMT R22, R156, 0x8880, RZ ;  /* 0x000088809c167816 */ /* 0x020fca00000000ff */
[----:B------:R-:W-:-:S07]  /*2e80*/  IMAD R167, R22, R155, RZ ;  /* 0x0000009b16a77224 */ /* 0x000fce00078e02ff */
.L_x_80:
[----:B------:R-:W-:Y:S05]  /*2e90*/  BSYNC B1 ;  /* 0x0000000000017941 */ /* 0x000fea0003800000 */
.L_x_79:
[----:B------:R-:W-:Y:S01]  /*2ea0*/  @!P3 IMAD R109, R109, R154, R167 ;  /* 0x0000009a6d6db224 */ /* 0x000fe200078e02a7 */
[----:B------:R-:W-:Y:S04]  /*2eb0*/  BSSY B1, `(.L_x_81) ;  /* 0x0000006000017945 */ /* 0x000fe80003800000 */
[----:B------:R0:W-:Y:S01]  /*2ec0*/  @!P3 STG.E.U8 desc[UR36][R158.64+0x29], R109 ;  /* 0x0000296d9e00b986 */ /* 0x0001e2000c101124 */
[----:B------:R-:W-:Y:S05]  /*2ed0*/  @P4 BRA `(.L_x_82) ;  /* 0x00000000000c4947 */ /* 0x000fea0003800000 */
[----:B------:R-:W5:Y:S02]  /*2ee0*/  LDG.E.U8 R156, desc[UR36][R88.64+0x28] ;  /* 0x00002824589c7981 */ /* 0x000f64000c1e1100 */
[----:B-----5:R-:W-:-:S05]  /*2ef0*/  PRMT R22, R156, 0x8880, RZ ;  /* 0x000088809c167816 */ /* 0x020fca00000000ff */
[----:B------:R-:W-:-:S07]  /*2f00*/  IMAD R167, R22, R155, RZ ;  /* 0x0000009b16a77224 */ /* 0x000fce00078e02ff */
.L_x_82:
[----:B------:R-:W-:Y:S05]  /*2f10*/  BSYNC B1 ;  /* 0x0000000000017941 */ /* 0x000fea0003800000 */
.L_x_81:
        /* <DEDUP_REMOVED lines=10> */
.L_x_84:
[----:B------:R-:W-:Y:S05]  /*2fc0*/  BSYNC B1 ;  /* 0x0000000000017941 */ /* 0x000fea0003800000 */
.L_x_83:
[----:B------:R-:W-:Y:S01]  /*2fd0*/  @!P2 IMAD R111, R111, R154, R167 ;  /* 0x0000009a6f6fa224 */ /* 0x000fe200078e02a7 */
[----:B------:R-:W-:Y:S04]  /*2fe0*/  BSSY B1, `(.L_x_85) ;  /* 0x0000006000017945 */ /* 0x000fe80003800000 */
[----:B------:R0:W-:Y:S01]  /*2ff0*/  @!P2 STG.E.U8 desc[UR36][R12.64+0x29], R111 ;  /* 0x0000296f0c00a986 */ /* 0x0001e2000c101124 */
[----:B------:R-:W-:Y:S05]  /*3000*/  @P3 BRA `(.L_x_86) ;  /* 0x00000000000c3947 */ /* 0x000fea0003800000 */
[----:B------:R-:W5:Y:S02]  /*3010*/  LDG.E.U8 R156, desc[UR36][R162.64+0x30] ;  /* 0x00003024a29c7981 */ /* 0x000f64000c1e1100 */
[----:B-----5:R-:W-:-:S05]  /*3020*/  PRMT R22, R156, 0x8880, RZ ;  /* 0x000088809c167816 */ /* 0x020fca00000000ff */
[----:B------:R-:W-:-:S07]  /*3030*/  IMAD R167, R22, R155, RZ ;  /* 0x0000009b16a77224 */ /* 0x000fce00078e02ff */
.L_x_86:
[----:B------:R-:W-:Y:S05]  /*3040*/  BSYNC B1 ;  /* 0x0000000000017941 */ /* 0x000fea0003800000 */
.L_x_85:
[----:B--2---:R-:W-:Y:S01]  /*3050*/  @!P3 IMAD R91, R112, R154, R167 ;  /* 0x0000009a705bb224 */ /* 0x004fe200078e02a7 */
[----:B------:R-:W-:Y:S04]  /*3060*/  BSSY B1, `(.L_x_87) ;  /* 0x0000006000017945 */ /* 0x000fe80003800000 */
[----:B------:R2:W-:Y:S01]  /*3070*/  @!P3 STG.E.U8 desc[UR36][R158.64+0x30], R91 ;  /* 0x0000305b9e00b986 */ /* 0x0005e2000c101124 */
[----:B------:R-:W-:Y:S05]  /*3080*/  @P4 BRA `(.L_x_88) ;  /* 0x00000000000c4947 */ /* 0x000fea0003800000 */
[----:B------:R-:W5:Y:S02]  /*3090*/  LDG.E.U8 R156, desc[UR36][R162.64+0x31] ;  /* 0x00003124a29c7981 */ /* 0x000f64000c1e1100 */
[----:B-----5:R-:W-:-:S05]  /*30a0*/  PRMT R22, R156, 0x8880, RZ ;  /* 0x000088809c167816 */ /* 0x020fca00000000ff */
[----:B------:R-:W-:-:S07]  /*30b0*/  IMAD R167, R22, R155, RZ ;  /* 0x0000009b16a77224 */ /* 0x000fce00078e02ff */
.L_x_88:
[----:B------:R-:W-:Y:S05]  /*30c0*/  BSYNC B1 ;  /* 0x0000000000017941 */ /* 0x000fea0003800000 */
.L_x_87:
        /* <DEDUP_REMOVED lines=10> */
.L_x_90:
[----:B------:R-:W-:Y:S05]  /*3170*/  BSYNC B1 ;  /* 0x0000000000017941 */ /* 0x000fea0003800000 */
.L_x_89:
[----:B--2---:R-:W-:Y:S01]  /*3180*/  @!P2 IMAD R91, R114, R154, R167 ;  /* 0x0000009a725ba224 */ /* 0x004fe200078e02a7 */
[----:B------:R-:W-:Y:S04]  /*3190*/  BSSY B1, `(.L_x_91) ;  /* 0x0000006000017945 */ /* 0x000fe80003800000 */
[----:B------:R2:W-:Y:S01]  /*31a0*/  @!P2 STG.E.U8 desc[UR36][R12.64+0x30], R91 ;  /* 0x0000305b0c00a986 */ /* 0x0005e2000c101124 */
[----:B------:R-:W-:Y:S05]  /*31b0*/  @P3 BRA `(.L_x_92) ;  /* 0x00000000000c3947 */ /* 0x000fea0003800000 */
[----:B------:R-:W5:Y:S02]  /*31c0*/  LDG.E.U8 R156, desc[UR36][R88.64+0x31] ;  /* 0x00003124589c7981 */ /* 0x000f64000c1e1100 */
[----:B-----5:R-:W-:-:S05]  /*31d0*/  PRMT R22, R156, 0x8880, RZ ;  /* 0x000088809c167816 */ /* 0x020fca00000000ff */
[----:B------:R-:W-:-:S07]  /*31e0*/  IMAD R167, R22, R155, RZ ;  /* 0x0000009b16a77224 */ /* 0x000fce00078e02ff */
.L_x_92:
[----:B------:R-:W-:Y:S05]  /*31f0*/  BSYNC B1 ;  /* 0x0000000000017941 */ /* 0x000fea0003800000 */
.L_x_91:
[----:B------:R-:W-:Y:S01]  /*3200*/  @!P3 IMAD R115, R115, R154, R167 ;  /* 0x0000009a7373b224 */ /* 0x000fe200078e02a7 */
[----:B------:R-:W-:Y:S04]  /*3210*/  BSSY B1, `(.L_x_93) ;  /* 0x0000006000017945 */ /* 0x000fe80003800000 */
[----:B------:R0:W-:Y:S01]  /*3220*/  @!P3 STG.E.U8 desc[UR36][R12.64+0x31], R115 ;  /* 0x000031730c00b986 */ /* 0x0001e2000c101124 */
[----:B------:R-:W-:Y:S05]  /*3230*/  @P4 BRA `(.L_x_94) ;  /* 0x00000000000c4947 */ /* 0x000fea0003800000 */
[----:B------:R-:W5:Y:S02]  /*3240*/  LDG.E.U8 R156, desc[UR36][R162.64+0x38] ;  /* 0x00003824a29c7981 */ /* 0x000f64000c1e1100 */
[----:B-----5:R-:W-:-:S05]  /*3250*/  PRMT R22, R156, 0x8880, RZ ;  /* 0x000088809c167816 */ /* 0x020fca00000000ff */
[----:B------:R-:W-:-:S07]  /*3260*/  IMAD R167, R22, R155, RZ ;  /* 0x0000009b16a77224 */ /* 0x000fce00078e02ff */
.L_x_94:
[----:B------:R-:W-:Y:S05]  /*3270*/  BSYNC B1 ;  /* 0x0000000000017941 */ /* 0x000fea0003800000 */
.L_x_93:
        /* <DEDUP_REMOVED lines=10> */
.L_x_96:
[----:B------:R-:W-:Y:S05]  /*3320*/  BSYNC B1 ;  /* 0x0000000000017941 */ /* 0x000fea0003800000 */
.L_x_95:
[----:B------:R-:W-:Y:S01]  /*3330*/  @!P2 IMAD R117, R117, R154, R167 ;  /* 0x0000009a7575a224 */ /* 0x000fe200078e02a7 */
[----:B------:R-:W-:Y:S04]  /*3340*/  BSSY B1, `(.L_x_97) ;  /* 0x0000006000017945 */ /* 0x000fe80003800000 */
[----:B------:R0:W-:Y:S01]  /*3350*/  @!P2 STG.E.U8 desc[UR36][R158.64+0x39], R117 ;  /* 0x000039759e00a986 */ /* 0x0001e2000c101124 */
[----:B------:R-:W-:Y:S05]  /*3360*/  @P3 BRA `(.L_x_98) ;  /* 0x00000000000c3947 */ /* 0x000fea0003800000 */
[----:B------:R-:W5:Y:S02]  /*3370*/  LDG.E.U8 R156, desc[UR36][R88.64+0x38] ;  /* 0x00003824589c7981 */ /* 0x000f64000c1e1100 */
[----:B-----5:R-:W-:-:S05]  /*3380*/  PRMT R22, R156, 0x8880, RZ ;  /* 0x000088809c167816 */ /* 0x020fca00000000ff */
[----:B------:R-:W-:-:S07]  /*3390*/  IMAD R167, R22, R155, RZ ;  /* 0x0000009b16a77224 */ /* 0x000fce00078e02ff */
.L_x_98:
[----:B------:R-:W-:Y:S05]  /*33a0*/  BSYNC B1 ;  /* 0x0000000000017941 */ /* 0x000fea0003800000 */
.L_x_97:
[----:B--2---:R-:W-:Y:S01]  /*33b0*/  @!P3 IMAD R91, R118, R154, R167 ;  /* 0x0000009a765bb224 */ /* 0x004fe200078e02a7 */
[----:B------:R-:W-:Y:S04]  /*33c0*/  BSSY B1, `(.L_x_99) ;  /* 0x0000006000017945 */ /* 0x000fe80003800000 */
[----:B------:R2:W-:Y:S01]  /*33d0*/  @!P3 STG.E.U8 desc[UR36][R12.64+0x38], R91 ;  /* 0x0000385b0c00b986 */ /* 0x0005e2000c101124 */
[----:B------:R-:W-:Y:S05]  /*33e0*/  @P4 BRA `(.L_x_100) ;  /* 0x00000000000c4947 */ /* 0x000fea0003800000 */
[----:B------:R-:W5:Y:S02]  /*33f0*/  LDG.E.U8 R156, desc[UR36][R88.64+0x39] ;  /* 0x00003924589c7981 */ /* 0x000f64000c1e1100 */
[----:B-----5:R-:W-:-:S05]  /*3400*/  PRMT R22, R156, 0x8880, RZ ;  /* 0x000088809c167816 */ /* 0x020fca00000000ff */
[----:B------:R-:W-:-:S07]  /*3410*/  IMAD R167, R22, R155, RZ ;  /* 0x0000009b16a77224 */ /* 0x000fce00078e02ff */
.L_x_100:
[----:B------:R-:W-:Y:S05]  /*3420*/  BSYNC B1 ;  /* 0x0000000000017941 */ /* 0x000fea0003800000 */
.L_x_99:
        /* <DEDUP_REMOVED lines=10> */
.L_x_102:
[----:B------:R-:W-:Y:S05]  /*34d0*/  BSYNC B1 ;  /* 0x0000000000017941 */ /* 0x000fea0003800000 */
.L_x_101:
[----:B--2---:R-:W-:Y:S01]  /*34e0*/  @!P2 IMAD R91, R120, R154, R167 ;  /* 0x0000009a785ba224 */ /* 0x004fe200078e02a7 */
[----:B------:R-:W-:Y:S04]  /*34f0*/  BSSY B1, `(.L_x_103) ;  /* 0x0000006000017945 */ /* 0x000fe80003800000 */
[----:B------:R2:W-:Y:S01]  /*3500*/  @!P2 STG.E.U8 desc[UR36][R158.64+0x40], R91 ;  /* 0x0000405b9e00a986 */ /* 0x0005e2000c101124 */
[----:B------:R-:W-:Y:S05]  /*3510*/  @P3 BRA `(.L_x_104) ;  /* 0x00000000000c3947 */ /* 0x000fea0003800000 */
[----:B------:R-:W5:Y:S02]  /*3520*/  LDG.E.U8 R156, desc[UR36][R162.64+0x41] ;  /* 0x00004124a29c7981 */ /* 0x000f64000c1e1100 */
[----:B-----5:R-:W-:-:S05]  /*3530*/  PRMT R22, R156, 0x8880, RZ ;  /* 0x000088809c167816 */ /* 0x020fca00000000ff */
[----:B------:R-:W-:-:S07]  /*3540*/  IMAD R167, R22, R155, RZ ;  /* 0x0000009b16a77224 */ /* 0x000fce00078e02ff */
.L_x_104:
[----:B------:R-:W-:Y:S05]  /*3550*/  BSYNC B1 ;  /* 0x0000000000017941 */ /* 0x000fea0003800000 */
.L_x_103:
[----:B------:R-:W-:Y:S01]  /*3560*/  @!P3 IMAD R121, R121, R154, R167 ;  /* 0x0000009a7979b224 */ /* 0x000fe200078e02a7 */
[----:B------:R-:W-:Y:S04]  /*3570*/  BSSY B1, `(.L_x_105) ;  /* 0x0000006000017945 */ /* 0x000fe80003800000 */
[----:B------:R0:W-:Y:S01]  /*3580*/  @!P3 STG.E.U8 desc[UR36][R158.64+0x41], R121 ;  /* 0x000041799e00b986 */ /* 0x0001e2000c101124 */
[----:B------:R-:W-:Y:S05]  /*3590*/  @P4 BRA `(.L_x_106) ;  /* 0x00000000000c4947 */ /* 0x000fea0003800000 */
[----:B------:R-:W5:Y:S02]  /*35a0*/  LDG.E.U8 R156, desc[UR36][R88.64+0x40] ;  /* 0x00004024589c7981 */ /* 0x000f64000c1e1100 */
[----:B-----5:R-:W-:-:S05]  /*35b0*/  PRMT R22, R156, 0x8880, RZ ;  /* 0x000088809c167816 */ /* 0x020fca00000000ff */
[----:B------:R-:W-:-:S07]  /*35c0*/  IMAD R167, R22, R155, RZ ;  /* 0x0000009b16a77224 */ /* 0x000fce00078e02ff */
.L_x_106:
[----:B------:R-:W-:Y:S05]  /*35d0*/  BSYNC B1 ;  /* 0x0000000000017941 */ /* 0x000fea0003800000 */
.L_x_105:
        /* <DEDUP_REMOVED lines=10> */
.L_x_108:
[----:B------:R-:W-:Y:S05]  /*3680*/  BSYNC B1 ;  /* 0x0000000000017941 */ /* 0x000fea0003800000 */
.L_x_107:
[----:B------:R-:W-:Y:S01]  /*3690*/  @!P2 IMAD R123, R123, R154, R167 ;  /* 0x0000009a7b7ba224 */ /* 0x000fe200078e02a7 */
[----:B------:R-:W-:Y:S04]  /*36a0*/  BSSY B1, `(.L_x_109) ;  /* 0x0000006000017945 */ /* 0x000fe80003800000 */
[----:B------:R0:W-:Y:S01]  /*36b0*/  @!P2 STG.E.U8 desc[UR36][R12.64+0x41], R123 ;  /* 0x0000417b0c00a986 */ /* 0x0001e2000c101124 */
[----:B------:R-:W-:Y:S05]  /*36c0*/  @P3 BRA `(.L_x_110) ;  /* 0x00000000000c3947 */ /* 0x000fea0003800000 */
[----:B------:R-:W5:Y:S02]  /*36d0*/  LDG.E.U8 R156, desc[UR36][R162.64+0x48] ;  /* 0x00004824a29c7981 */ /* 0x000f64000c1e1100 */
[----:B-----5:R-:W-:-:S05]  /*36e0*/  PRMT R22, R156, 0x8880, RZ ;  /* 0x000088809c167816 */ /* 0x020fca00000000ff */
[----:B------:R-:W-:-:S07]  /*36f0*/  IMAD R167, R22, R155, RZ ;  /* 0x0000009b16a77224 */ /* 0x000fce00078e02ff */
.L_x_110:
[----:B------:R-:W-:Y:S05]  /*3700*/  BSYNC B1 ;  /* 0x0000000000017941 */ /* 0x000fea0003800000 */
.L_x_109:
[----:B--2---:R-:W-:Y:S01]  /*3710*/  @!P3 IMAD R91, R124, R154, R167 ;  /* 0x0000009a7c5bb224 */ /* 0x004fe200078e02a7 */
[----:B------:R-:W-:Y:S04]  /*3720*/  BSSY B1, `(.L_x_111) ;  /* 0x0000006000017945 */ /* 0x000fe80003800000 */
[----:B------:R2:W-:Y:S01]  /*3730*/  @!P3 STG.E.U8 desc[UR36][R158.64+0x48], R91 ;  /* 0x0000485b9e00b986 */ /* 0x0005e2000c101124 */
[----:B------:R-:W-:Y:S05]  /*3740*/  @P4 BRA `(.L_x_112) ;  /* 0x00000000000c4947 */ /* 0x000fea0003800000 */
[----:B------:R-:W5:Y:S02]  /*3750*/  LDG.E.U8 R156, desc[UR36][R162.64+0x49] ;  /* 0x00004924a29c7981 */ /* 0x000f64000c1e1100 */
[----:B-----5:R-:W-:-:S05]  /*3760*/  PRMT R22, R156, 0x8880, RZ ;  /* 0x000088809c167816 */ /* 0x020fca00000000ff */
[----:B------:R-:W-:-:S07]  /*3770*/  IMAD R167, R22, R155, RZ ;  /* 0x0000009b16a77224 */ /* 0x000fce00078e02ff */
.L_x_112:
[----:B------:R-:W-:Y:S05]  /*3780*/  BSYNC B1 ;  /* 0x0000000000017941 */ /* 0x000fea0003800000 */
.L_x_111:
        /* <DEDUP_REMOVED lines=10> */
.L_x_114:
[----:B------:R-:W-:Y:S05]  /*3830*/  BSYNC B1 ;  /* 0x0000000000017941 */ /* 0x000fea0003800000 */
.L_x_113:
[----:B--2---:R-:W-:Y:S01]  /*3840*/  @!P2 IMAD R91, R126, R154, R167 ;  /* 0x0000009a7e5ba224 */ /* 0x004fe200078e02a7 */
[----:B------:R-:W-:Y:S04]  /*3850*/  BSSY B1, `(.L_x_115) ;  /* 0x0000006000017945 */ /* 0x000fe80003800000 */
[----:B------:R2:W-:Y:S01]  /*3860*/  @!P2 STG.E.U8 desc[UR36][R12.64+0x48], R91 ;  /* 0x0000485b0c00a986 */ /* 0x0005e2000c101124 */
[----:B------:R-:W-:Y:S05]  /*3870*/  @P3 BRA `(.L_x_116) ;  /* 0x00000000000c3947 */ /* 0x000fea0003800000 */
[----:B------:R-:W5:Y:S02]  /*3880*/  LDG.E.U8 R156, desc[UR36][R88.64+0x49] ;  /* 0x00004924589c7981 */ /* 0x000f64000c1e1100 */
[----:B-----5:R-:W-:-:S05]  /*3890*/  PRMT R22, R156, 0x8880, RZ ;  /* 0x000088809c167816 */ /* 0x020fca00000000ff */
[----:B------:R-:W-:-:S07]  /*38a0*/  IMAD R167, R22, R155, RZ ;  /* 0x0000009b16a77224 */ /* 0x000fce00078e02ff */
.L_x_116:
[----:B------:R-:W-:Y:S05]  /*38b0*/  BSYNC B1 ;  /* 0x0000000000017941 */ /* 0x000fea0003800000 */
.L_x_115:
[----:B------:R-:W-:Y:S01]  /*38c0*/  @!P3 IMAD R127, R127, R154, R167 ;  /* 0x0000009a7f7fb224 */ /* 0x000fe200078e02a7 */
[----:B------:R-:W-:Y:S04]  /*38d0*/  BSSY B1, `(.L_x_117) ;  /* 0x0000006000017945 */ /* 0x000fe80003800000 */
[----:B------:R0:W-:Y:S01]  /*38e0*/  @!P3 STG.E.U8 desc[UR36][R12.64+0x49], R127 ;  /* 0x0000497f0c00b986 */ /* 0x0001e2000c101124 */
[----:B------:R-:W-:Y:S05]  /*38f0*/  @P4 BRA `(.L_x_118) ;  /* 0x00000000000c4947 */ /* 0x000fea0003800000 */
[----:B------:R-:W5:Y:S02]  /*3900*/  LDG.E.U8 R156, desc[UR36][R162.64+0x50] ;  /* 0x00005024a29c7981 */ /* 0x000f64000c1e1100 */
[----:B-----5:R-:W-:-:S05]  /*3910*/  PRMT R22, R156, 0x8880, RZ ;  /* 0x000088809c167816 */ /* 0x020fca00000000ff */
[----:B------:R-:W-:-:S07]  /*3920*/  IMAD R167, R22, R155, RZ ;  /* 0x0000009b16a77224 */ /* 0x000fce00078e02ff */
.L_x_118:
[----:B------:R-:W-:Y:S05]  /*3930*/  BSYNC B1 ;  /* 0x0000000000017941 */ /* 0x000fea0003800000 */
.L_x_117:
        /* <DEDUP_REMOVED lines=10> */
.L_x_120:
[----:B------:R-:W-:Y:S05]  /*39e0*/  BSYNC B1 ;  /* 0x0000000000017941 */ /* 0x000fea0003800000 */
.L_x_119:
[----:B------:R-:W-:Y:S01]  /*39f0*/  @!P2 IMAD R129, R129, R154, R167 ;  /* 0x0000009a8181a224 */ /* 0x000fe200078e02a7 */
[----:B------:R-:W-:Y:S04]  /*3a00*/  BSSY B1, `(.L_x_121) ;  /* 0x0000006000017945 */ /* 0x000fe80003800000 */
[----:B------:R0:W-:Y:S01]  /*3a10*/  @!P2 STG.E.U8 desc[UR36][R158.64+0x51], R129 ;  /* 0x000051819e00a986 */ /* 0x0001e2000c101124 */
[----:B------:R-:W-:Y:S05]  /*3a20*/  @P3 BRA `(.L_x_122) ;  /* 0x00000000000c3947 */ /* 0x000fea0003800000 */
[----:B------:R-:W5:Y:S02]  /*3a30*/  LDG.E.U8 R156, desc[UR36][R88.64+0x50] ;  /* 0x00005024589c7981 */ /* 0x000f64000c1e1100 */
[----:B-----5:R-:W-:-:S05]  /*3a40*/  PRMT R22, R156, 0x8880, RZ ;  /* 0x000088809c167816 */ /* 0x020fca00000000ff */
[----:B------:R-:W-:-:S07]  /*3a50*/  IMAD R167, R22, R155, RZ ;  /* 0x0000009b16a77224 */ /* 0x000fce00078e02ff */
.L_x_122:
[----:B------:R-:W-:Y:S05]  /*3a60*/  BSYNC B1 ;  /* 0x0000000000017941 */ /* 0x000fea0003800000 */
.L_x_121:
[----:B--2---:R-:W-:Y:S01]  /*3a70*/  @!P3 IMAD R91, R130, R154, R167 ;  /* 0x0000009a825bb224 */ /* 0x004fe200078e02a7 */
[----:B------:R-:W-:Y:S04]  /*3a80*/  BSSY B1, `(.L_x_123) ;  /* 0x0000006000017945 */ /* 0x000fe80003800000 */
[----:B------:R2:W-:Y:S01]  /*3a90*/  @!P3 STG.E.U8 desc[UR36][R12.64+0x50], R91 ;  /* 0x0000505b0c00b986 */ /* 0x0005e2000c101124 */
[----:B------:R-:W-:Y:S05]  /*3aa0*/  @P4 BRA `(.L_x_124) ;  /* 0x00000000000c4947 */ /* 0x000fea0003800000 */
[----:B------:R-:W5:Y:S02]  /*3ab0*/  LDG.E.U8 R156, desc[UR36][R88.64+0x51] ;  /* 0x00005124589c7981 */ /* 0x000f64000c1e1100 */
[----:B-----5:R-:W-:-:S05]  /*3ac0*/  PRMT R22, R156, 0x8880, RZ ;  /* 0x000088809c167816 */ /* 0x020fca00000000ff */
[----:B------:R-:W-:-:S07]  /*3ad0*/  IMAD R167, R22, R155, RZ ;  /* 0x0000009b16a77224 */ /* 0x000fce00078e02ff */
.L_x_124:
[----:B------:R-:W-:Y:S05]  /*3ae0*/  BSYNC B1 ;  /* 0x0000000000017941 */ /* 0x000fea0003800000 */
.L_x_123:
        /* <DEDUP_REMOVED lines=10> */
.L_x_126:
[----:B------:R-:W-:Y:S05]  /*3b90*/  BSYNC B1 ;  /* 0x0000000000017941 */ /* 0x000fea0003800000 */
.L_x_125:
[----:B--2---:R-:W-:Y:S01]  /*3ba0*/  @!P2 IMAD R91, R132, R154, R167 ;  /* 0x0000009a845ba224 */ /* 0x004fe200078e02a7 */
[----:B------:R-:W-:Y:S04]  /*3bb0*/  BSSY B1, `(.L_x_127) ;  /* 0x0000006000017945 */ /* 0x000fe80003800000 */
[----:B------:R2:W-:Y:S01]  /*3bc0*/  @!P2 STG.E.U8 desc[UR36][R158.64+0x58], R91 ;  /* 0x0000585b9e00a986 */ /* 0x0005e2000c101124 */
[----:B------:R-:W-:Y:S05]  /*3bd0*/  @P3 BRA `(.L_x_128) ;  /* 0x00000000000c3947 */ /* 0x000fea0003800000 */
[----:B------:R-:W5:Y:S02]  /*3be0*/  LDG.E.U8 R156, desc[UR36][R162.64+0x59] ;  /* 0x00005924a29c7981 */ /* 0x000f64000c1e1100 */
[----:B-----5:R-:W-:-:S05]  /*3bf0*/  PRMT R22, R156, 0x8880, RZ ;  /* 0x000088809c167816 */ /* 0x020fca00000000ff */
[----:B------:R-:W-:-:S07]  /*3c00*/  IMAD R167, R22, R155, RZ ;  /* 0x0000009b16a77224 */ /* 0x000fce00078e02ff */
.L_x_128:
[----:B------:R-:W-:Y:S05]  /*3c10*/  BSYNC B1 ;  /* 0x0000000000017941 */ /* 0x000fea0003800000 */
.L_x_127:
[----:B------:R-:W-:Y:S01]  /*3c20*/  @!P3 IMAD R133, R133, R154, R167 ;  /* 0x0000009a8585b224 */ /* 0x000fe200078e02a7 */
[----:B------:R-:W-:Y:S04]  /*3c30*/  BSSY B1, `(.L_x_129) ;  /* 0x0000006000017945 */ /* 0x000fe80003800000 */
[----:B------:R0:W-:Y:S01]  /*3c40*/  @!P3 STG.E.U8 desc[UR36][R158.64+0x59], R133 ;  /* 0x000059859e00b986 */ /* 0x0001e2000c101124 */
[----:B------:R-:W-:Y:S05]  /*3c50*/  @P4 BRA `(.L_x_130) ;  /* 0x00000000000c4947 */ /* 0x000fea0003800000 */
[----:B------:R-:W5:Y:S02]  /*3c60*/  LDG.E.U8 R156, desc[UR36][R88.64+0x58] ;  /* 0x00005824589c7981 */ /* 0x000f64000c1e1100 */
[----:B-----5:R-:W-:-:S05]  /*3c70*/  PRMT R22, R156, 0x8880, RZ ;  /* 0x000088809c167816 */ /* 0x020fca00000000ff */
[----:B------:R-:W-:-:S07]  /*3c80*/  IMAD R167, R22, R155, RZ ;  /* 0x0000009b16a77224 */ /* 0x000fce00078e02ff */
.L_x_130:
[----:B------:R-:W-:Y:S05]  /*3c90*/  BSYNC B1 ;  /* 0x0000000000017941 */ /* 0x000fea0003800000 */
.L_x_129:
        /* <DEDUP_REMOVED lines=10> */
.L_x_132:
[----:B------:R-:W-:Y:S05]  /*3d40*/  BSYNC B1 ;  /* 0x0000000000017941 */ /* 0x000fea0003800000 */
.L_x_131:
[----:B------:R-:W-:Y:S01]  /*3d50*/  @!P2 IMAD R135, R135, R154, R167 ;  /* 0x0000009a8787a224 */ /* 0x000fe200078e02a7 */
[----:B------:R-:W-:Y:S04]  /*3d60*/  BSSY B1, `(.L_x_133) ;  /* 0x0000006000017945 */ /* 0x000fe80003800000 */
[----:B------:R0:W-:Y:S01]  /*3d70*/  @!P2 STG.E.U8 desc[UR36][R12.64+0x59], R135 ;  /* 0x000059870c00a986 */ /* 0x0001e2000c101124 */
[----:B------:R-:W-:Y:S05]  /*3d80*/  @P3 BRA `(.L_x_134) ;  /* 0x00000000000c3947 */ /* 0x000fea0003800000 */
[----:B------:R-:W5:Y:S02]  /*3d90*/  LDG.E.U8 R156, desc[UR36][R162.64+0x60] ;  /* 0x00006024a29c7981 */ /* 0x000f64000c1e1100 */
[----:B-----5:R-:W-:-:S05]  /*3da0*/  PRMT R22, R156, 0x8880, RZ ;  /* 0x000088809c167816 */ /* 0x020fca00000000ff */
[----:B------:R-:W-:-:S07]  /*3db0*/  IMAD R167, R22, R155, RZ ;  /* 0x0000009b16a77224 */ /* 0x000fce00078e02ff */
.L_x_134:
[----:B------:R-:W-:Y:S05]  /*3dc0*/  BSYNC B1 ;  /* 0x0000000000017941 */ /* 0x000fea0003800000 */
.L_x_133:
[----:B--2---:R-:W-:Y:S01]  /*3dd0*/  @!P3 IMAD R91, R136, R154, R167 ;  /* 0x0000009a885bb224 */ /* 0x004fe200078e02a7 */
[----:B------:R-:W-:Y:S04]  /*3de0*/  BSSY B1, `(.L_x_135) ;  /* 0x0000006000017945 */ /* 0x000fe80003800000 */
[----:B------:R2:W-:Y:S01]  /*3df0*/  @!P3 STG.E.U8 desc[UR36][R158.64+0x60], R91 ;  /* 0x0000605b9e00b986 */ /* 0x0005e2000c101124 */
[----:B------:R-:W-:Y:S05]  /*3e00*/  @P4 BRA `(.L_x_136) ;  /* 0x00000000000c4947 */ /* 0x000fea0003800000 */
[----:B------:R-:W5:Y:S02]  /*3e10*/  LDG.E.U8 R156, desc[UR36][R162.64+0x61] ;  /* 0x00006124a29c7981 */ /* 0x000f64000c1e1100 */
[----:B-----5:R-:W-:-:S05]  /*3e20*/  PRMT R22, R156, 0x8880, RZ ;  /* 0x000088809c167816 */ /* 0x020fca00000000ff */
[----:B------:R-:W-:-:S07]  /*3e30*/  IMAD R167, R22, R155, RZ ;  /* 0x0000009b16a77224 */ /* 0x000fce00078e02ff */
.L_x_136:
[----:B------:R-:W-:Y:S05]  /*3e40*/  BSYNC B1 ;  /* 0x0000000000017941 */ /* 0x000fea0003800000 */
.L_x_135:
        /* <DEDUP_REMOVED lines=10> */
.L_x_138:
[----:B------:R-:W-:Y:S05]  /*3ef0*/  BSYNC B1 ;  /* 0x0000000000017941 */ /* 0x000fea0003800000 */
.L_x_137:
[----:B--2---:R-:W-:Y:S01]  /*3f00*/  @!P2 IMAD R91, R138, R154, R167 ;  /* 0x0000009a8a5ba224 */ /* 0x004fe200078e02a7 */
[----:B------:R-:W-:Y:S04]  /*3f10*/  BSSY B1, `(.L_x_139) ;  /* 0x0000006000017945 */ /* 0x000fe80003800000 */
[----:B------:R2:W-:Y:S01]  /*3f20*/  @!P2 STG.E.U8 desc[UR36][R12.64+0x60], R91 ;  /* 0x0000605b0c00a986 */ /* 0x0005e2000c101124 */
[----:B------:R-:W-:Y:S05]  /*3f30*/  @P3 BRA `(.L_x_140) ;  /* 0x00000000000c3947 */ /* 0x000fea0003800000 */
[----:B------:R-:W5:Y:S02]  /*3f40*/  LDG.E.U8 R156, desc[UR36][R88.64+0x61] ;  /* 0x00006124589c7981 */ /* 0x000f64000c1e1100 */
[----:B-----5:R-:W-:-:S05]  /*3f50*/  PRMT R22, R156, 0x8880, RZ ;  /* 0x000088809c167816 */ /* 0x020fca00000000ff */
[----:B------:R-:W-:-:S07]  /*3f60*/  IMAD R167, R22, R155, RZ ;  /* 0x0000009b16a77224 */ /* 0x000fce00078e02ff */
.L_x_140:
[----:B------:R-:W-:Y:S05]  /*3f70*/  BSYNC B1 ;  /* 0x0000000000017941 */ /* 0x000fea0003800000 */
.L_x_139:
[----:B------:R-:W-:Y:S01]  /*3f80*/  @!P3 IMAD R139, R139, R154, R167 ;  /* 0x0000009a8b8bb224 */ /* 0x000fe200078e02a7 */
[----:B------:R-:W-:Y:S04]  /*3f90*/  BSSY B1, `(.L_x_141) ;  /* 0x0000006000017945 */ /* 0x000fe80003800000 */
[----:B------:R0:W-:Y:S01]  /*3fa0*/  @!P3 STG.E.U8 desc[UR36][R12.64+0x61], R139 ;  /* 0x0000618b0c00b986 */ /* 0x0001e2000c101124 */
[----:B------:R-:W-:Y:S05]  /*3fb0*/  @P4 BRA `(.L_x_142) ;  /* 0x00000000000c4947 */ /* 0x000fea0003800000 */
[----:B------:R-:W5:Y:S02]  /*3fc0*/  LDG.E.U8 R156, desc[UR36][R162.64+0x68] ;  /* 0x00006824a29c7981 */ /* 0x000f64000c1e1100 */
[----:B-----5:R-:W-:-:S05]  /*3fd0*/  PRMT R22, R156, 0x8880, RZ ;  /* 0x000088809c167816 */ /* 0x020fca00000000ff */
[----:B------:R-:W-:-:S07]  /*3fe0*/  IMAD R167, R22, R155, RZ ;  /* 0x0000009b16a77224 */ /* 0x000fce00078e02ff */
.L_x_142:
[----:B------:R-:W-:Y:S05]  /*3ff0*/  BSYNC B1 ;  /* 0x0000000000017941 */ /* 0x000fea0003800000 */
.L_x_141:
        /* <DEDUP_REMOVED lines=10> */
.L_x_144:
[----:B------:R-:W-:Y:S05]  /*40a0*/  BSYNC B1 ;  /* 0x0000000000017941 */ /* 0x000fea0003800000 */
.L_x_143:
[----:B------:R-:W-:Y:S01]  /*40b0*/  @!P2 IMAD R141, R141, R154, R167 ;  /* 0x0000009a8d8da224 */ /* 0x000fe200078e02a7 */
[----:B------:R-:W-:Y:S04]  /*40c0*/  BSSY B1, `(.L_x_145) ;  /* 0x0000006000017945 */ /* 0x000fe80003800000 */
[----:B------:R0:W-:Y:S01]  /*40d0*/  @!P2 STG.E.U8 desc[UR36][R158.64+0x69], R141 ;  /* 0x0000698d9e00a986 */ /* 0x0001e2000c101124 */
[----:B------:R-:W-:Y:S05]  /*40e0*/  @P3 BRA `(.L_x_146) ;  /* 0x00000000000c3947 */ /* 0x000fea0003800000 */
[----:B------:R-:W5:Y:S02]  /*40f0*/  LDG.E.U8 R156, desc[UR36][R88.64+0x68] ;  /* 0x00006824589c7981 */ /* 0x000f64000c1e1100 */
[----:B-----5:R-:W-:-:S05]  /*4100*/  PRMT R22, R156, 0x8880, RZ ;  /* 0x000088809c167816 */ /* 0x020fca00000000ff */
[----:B------:R-:W-:-:S07]  /*4110*/  IMAD R167, R22, R155, RZ ;  /* 0x0000009b16a77224 */ /* 0x000fce00078e02ff */
.L_x_146:
[----:B------:R-:W-:Y:S05]  /*4120*/  BSYNC B1 ;  /* 0x0000000000017941 */ /* 0x000fea0003800000 */
.L_x_145:
[----:B--2---:R-:W-:Y:S01]  /*4130*/  @!P3 IMAD R91, R142, R154, R167 ;  /* 0x0000009a8e5bb224 */ /* 0x004fe200078e02a7 */
[----:B------:R-:W-:Y:S04]  /*4140*/  BSSY B1, `(.L_x_147) ;  /* 0x0000006000017945 */ /* 0x000fe80003800000 */
[----:B------:R2:W-:Y:S01]  /*4150*/  @!P3 STG.E.U8 desc[UR36][R12.64+0x68], R91 ;  /* 0x0000685b0c00b986 */ /* 0x0005e2000c101124 */
[----:B------:R-:W-:Y:S05]  /*4160*/  @P4 BRA `(.L_x_148) ;  /* 0x00000000000c4947 */ /* 0x000fea0003800000 */
[----:B------:R-:W5:Y:S02]  /*4170*/  LDG.E.U8 R156, desc[UR36][R88.64+0x69] ;  /* 0x00006924589c7981 */ /* 0x000f64000c1e1100 */
[----:B-----5:R-:W-:-:S05]  /*4180*/  PRMT R22, R156, 0x8880, RZ ;  /* 0x000088809c167816 */ /* 0x020fca00000000ff */
[----:B------:R-:W-:-:S07]  /*4190*/  IMAD R167, R22, R155, RZ ;  /* 0x0000009b16a77224 */ /* 0x000fce00078e02ff */
.L_x_148:
[----:B------:R-:W-:Y:S05]  /*41a0*/  BSYNC B1 ;  /* 0x0000000000017941 */ /* 0x000fea0003800000 */
.L_x_147:
        /* <DEDUP_REMOVED lines=10> */
.L_x_150:
[----:B------:R-:W-:Y:S05]  /*4250*/  BSYNC B1 ;  /* 0x0000000000017941 */ /* 0x000fea0003800000 */
.L_x_149:
[----:B--2---:R-:W-:Y:S01]  /*4260*/  @!P2 IMAD R91, R144, R154, R167 ;  /* 0x0000009a905ba224 */ /* 0x004fe200078e02a7 */
[----:B------:R-:W-:Y:S04]  /*4270*/  BSSY B1, `(.L_x_151) ;  /* 0x0000006000017945 */ /* 0x000fe80003800000 */
[----:B------:R2:W-:Y:S01]  /*4280*/  @!P2 STG.E.U8 desc[UR36][R158.64+0x70], R91 ;  /* 0x0000705b9e00a986 */ /* 0x0005e2000c101124 */
[----:B------:R-:W-:Y:S05]  /*4290*/  @P3 BRA `(.L_x_152) ;  /* 0x00000000000c3947 */ /* 0x000fea0003800000 */
[----:B------:R-:W5:Y:S02]  /*42a0*/  LDG.E.U8 R156, desc[UR36][R162.64+0x71] ;  /* 0x00007124a29c7981 */ /* 0x000f64000c1e1100 */
[----:B-----5:R-:W-:-:S05]  /*42b0*/  PRMT R22, R156, 0x8880, RZ ;  /* 0x000088809c167816 */ /* 0x020fca00000000ff */
[----:B------:R-:W-:-:S07]  /*42c0*/  IMAD R167, R22, R155, RZ ;  /* 0x0000009b16a77224 */ /* 0x000fce00078e02ff */
.L_x_152:
[----:B------:R-:W-:Y:S05]  /*42d0*/  BSYNC B1 ;  /* 0x0000000000017941 */ /* 0x000fea0003800000 */
.L_x_151:
[----:B------:R-:W-:Y:S01]  /*42e0*/  @!P3 IMAD R145, R145, R154, R167 ;  /* 0x0000009a9191b224 */ /* 0x000fe200078e02a7 */
[----:B------:R-:W-:Y:S04]  /*42f0*/  BSSY B1, `(.L_x_153) ;  /* 0x0000006000017945 */ /* 0x000fe80003800000 */
[----:B------:R0:W-:Y:S01]  /*4300*/  @!P3 STG.E.U8 desc[UR36][R158.64+0x71], R145 ;  /* 0x000071919e00b986 */ /* 0x0001e2000c101124 */
[----:B------:R-:W-:Y:S05]  /*4310*/  @P4 BRA `(.L_x_154) ;  /* 0x00000000000c4947 */ /* 0x000fea0003800000 */
[----:B------:R-:W5:Y:S02]  /*4320*/  LDG.E.U8 R156, desc[UR36][R88.64+0x70] ;  /* 0x00007024589c7981 */ /* 0x000f64000c1e1100 */
[----:B-----5:R-:W-:-:S05]  /*4330*/  PRMT R22, R156, 0x8880, RZ ;  /* 0x000088809c167816 */ /* 0x020fca00000000ff */
[----:B------:R-:W-:-:S07]  /*4340*/  IMAD R167, R22, R155, RZ ;  /* 0x0000009b16a77224 */ /* 0x000fce00078e02ff */
.L_x_154:
[----:B------:R-:W-:Y:S05]  /*4350*/  BSYNC B1 ;  /* 0x0000000000017941 */ /* 0x000fea0003800000 */
.L_x_153:
[----:B------:R-:W-:Y:S01]  /*4360*/  ISETP.LT.OR P2, PT, R164, 0x72, !P0 ;  /* 0x00000072a400780c */ /* 0x000fe20004741670 */
[----:B--2---:R-:W-:Y:S01]  /*4370*/  @!P4 IMAD R91, R146, R154, R167 ;  /* 0x0000009a925bc224 */ /* 0x004fe200078e02a7 */
[----:B------:R-:W-:Y:S01]  /*4380*/  BSSY B1, `(.L_x_155) ;  /* 0x0000009000017945 */ /* 0x000fe20003800000 */
[----:B------:R-:W-:-:S03]  /*4390*/  IADD3 R165, P3, R165, 0x80, RZ ;  /* 0x00000080a5a57810 */ /* 0x000fc60007f7e0ff */
[----:B------:R2:W-:Y:S01]  /*43a0*/  @!P4 STG.E.U8 desc[UR36][R12.64+0x70], R91 ;  /* 0x0000705b0c00c986 */ /* 0x0005e2000c101124 */
[C---:B------:R-:W-:Y:S02]  /*43b0*/  ISETP.LT.OR P4, PT, R164.reuse, 0x79, !P1 ;  /* 0x00000079a400780c */ /* 0x040fe40004f81670 */
[----:B------:R-:W-:-:S04]  /*43c0*/  ISETP.LT.OR P1, PT, R164, 0x7a, !P1 ;  /* 0x0000007aa400780c */ /* 0x000fc80004f21670 */
[----:B------:R-:W-:Y:S09]  /*43d0*/  @P2 BRA `(.L_x_156) ;  /* 0x00000000000c2947 */ /* 0x000ff20003800000 */
[----:B------:R-:W5:Y:S02]  /*43e0*/  LDG.E.U8 R156, desc[UR36][R88.64+0x71] ;  /* 0x00007124589c7981 */ /* 0x000f64000c1e1100 */
[----:B-----5:R-:W-:-:S05]  /*43f0*/  PRMT R22, R156, 0x8880, RZ ;  /* 0x000088809c167816 */ /* 0x020fca00000000ff */
[----:B------:R-:W-:-:S07]  /*4400*/  IMAD R167, R22, R155, RZ ;  /* 0x0000009b16a77224 */ /* 0x000fce00078e02ff */
.L_x_156:
[----:B------:R-:W-:Y:S05]  /*4410*/  BSYNC B1 ;  /* 0x0000000000017941 */ /* 0x000fea0003800000 */
.L_x_155:
[----:B------:R-:W-:Y:S01]  /*4420*/  @!P2 IMAD R147, R147, R154, R167 ;  /* 0x0000009a9393a224 */ /* 0x000fe200078e02a7 */
[----:B------:R-:W-:Y:S04]  /*4430*/  BSSY B1, `(.L_x_157) ;  /* 0x0000006000017945 */ /* 0x000fe80003800000 */
[----:B------:R0:W-:Y:S01]  /*4440*/  @!P2 STG.E.U8 desc[UR36][R12.64+0x71], R147 ;  /* 0x000071930c00a986 */ /* 0x0001e2000c101124 */
[----:B------:R-:W-:Y:S05]  /*4450*/  @P4 BRA `(.L_x_158) ;  /* 0x00000000000c4947 */ /* 0x000fea0003800000 */
[----:B------:R-:W5:Y:S02]  /*4460*/  LDG.E.U8 R156, desc[UR36][R162.64+0x78] ;  /* 0x00007824a29c7981 */ /* 0x000f64000c1e1100 */
[----:B-----5:R-:W-:-:S05]  /*4470*/  PRMT R22, R156, 0x8880, RZ ;  /* 0x000088809c167816 */ /* 0x020fca00000000ff */
[----:B------:R-:W-:-:S07]  /*4480*/  IMAD R167, R22, R155, RZ ;  /* 0x0000009b16a77224 */ /* 0x000fce00078e02ff */
.L_x_158:
[----:B------:R-:W-:Y:S05]  /*4490*/  BSYNC B1 ;  /* 0x0000000000017941 */ /* 0x000fea0003800000 */
.L_x_157:
[----:B--2---:R-:W-:Y:S01]  /*44a0*/  @!P4 IMAD R91, R148, R154, R167 ;  /* 0x0000009a945bc224 */ /* 0x004fe200078e02a7 */
[----:B------:R-:W-:Y:S04]  /*44b0*/  BSSY B1, `(.L_x_159) ;  /* 0x0000006000017945 */ /* 0x000fe80003800000 */
[----:B------:R2:W-:Y:S01]  /*44c0*/  @!P4 STG.E.U8 desc[UR36][R158.64+0x78], R91 ;  /* 0x0000785b9e00c986 */ /* 0x0005e2000c101124 */
[----:B------:R-:W-:Y:S05]  /*44d0*/  @P1 BRA `(.L_x_160) ;  /* 0x00000000000c1947 */ /* 0x000fea0003800000 */
[----:B------:R-:W5:Y:S02]  /*44e0*/  LDG.E.U8 R156, desc[UR36][R162.64+0x79] ;  /* 0x00007924a29c7981 */ /* 0x000f64000c1e1100 */
[----:B-----5:R-:W-:-:S05]  /*44f0*/  PRMT R22, R156, 0x8880, RZ ;  /* 0x000088809c167816 */ /* 0x020fca00000000ff */
[----:B------:R-:W-:-:S07]  /*4500*/  IMAD R167, R22, R155, RZ ;  /* 0x0000009b16a77224 */ /* 0x000fce00078e02ff */
.L_x_160:
[----:B------:R-:W-:Y:S05]  /*4510*/  BSYNC B1 ;  /* 0x0000000000017941 */ /* 0x000fea0003800000 */
.L_x_159:
[----:B------:R-:W-:Y:S01]  /*4520*/  IMAD.X R5, RZ, RZ, R5, P3 ;  /* 0x000000ffff057224 */ /* 0x000fe200018e0605 */
[C---:B------:R-:W-:Y:S01]  /*4530*/  ISETP.LT.OR P3, PT, R164.reuse, 0x79, !P0 ;  /* 0x00000079a400780c */ /* 0x040fe20004761670 */
[----:B------:R-:W-:Y:S01]  /*4540*/  @!P1 IMAD R149, R149, R154, R167 ;  /* 0x0000009a95959224 */ /* 0x000fe200078e02a7 */
[----:B------:R-:W-:Y:S01]  /*4550*/  ISETP.GE.AND P2, PT, R3, 0x81, PT ;  /* 0x000000810300780c */ /* 0x000fe20003f46270 */
[-C--:B--2---:R-:W-:Y:S01]  /*4560*/  IMAD.WIDE.U32 R90, R165, R14.reuse, R152 ;  /* 0x0000000ea55a7225 */ /* 0x084fe200078e0098 */
[----:B------:R-:W-:Y:S01]  /*4570*/  BSSY B1, `(.L_x_161) ;  /* 0x000000b000017945 */ /* 0x000fe20003800000 */
[C---:B------:R-:W-:Y:S01]  /*4580*/  ISETP.LT.OR P0, PT, R164.reuse, 0x7a, !P0 ;  /* 0x0000007aa400780c */ /* 0x040fe20004701670 */
[----:B------:R2:W-:Y:S01]  /*4590*/  @!P1 STG.E.U8 desc[UR36][R158.64+0x79], R149 ;  /* 0x000079959e009986 */ /* 0x0005e2000c101124 */
[----:B------:R-:W-:Y:S01]  /*45a0*/  IMAD R22, R5, R14, RZ ;  /* 0x0000000e05167224 */ /* 0x000fe200078e02ff */
[----:B------:R-:W-:Y:S02]  /*45b0*/  ISETP.LT.OR P1, PT, R164, 0x1, !P2 ;  /* 0x00000001a400780c */ /* 0x000fe40005721670 */
[----:B------:R-:W-:Y:S01]  /*45c0*/  IADD3 R4, P4, R90, R10, RZ ;  /* 0x0000000a5a047210 */ /* 0x000fe20007f9e0ff */
[----:B---3--:R-:W-:-:S02]  /*45d0*/  IMAD R93, R165, R15, R22 ;  /* 0x0000000fa55d7224 */ /* 0x008fc400078e0216 */
[----:B------:R-:W-:Y:S10]  /*45e0*/  @P3 BRA `(.L_x_162) ;  /* 0x00000000000c3947 */ /* 0x000ff40003800000 */
[----:B------:R-:W3:Y:S02]  /*45f0*/  LDG.E.U8 R156, desc[UR36][R88.64+0x78] ;  /* 0x00007824589c7981 */ /* 0x000ee4000c1e1100 */
[----:B---3--:R-:W-:-:S05]  /*4600*/  PRMT R22, R156, 0x8880, RZ ;  /* 0x000088809c167816 */ /* 0x008fca00000000ff */
[----:B------:R-:W-:-:S07]  /*4610*/  IMAD R167, R22, R155, RZ ;  /* 0x0000009b16a77224 */ /* 0x000fce00078e02ff */
.L_x_162:
[----:B------:R-:W-:Y:S05]  /*4620*/  BSYNC B1 ;  /* 0x0000000000017941 */ /* 0x000fea0003800000 */
.L_x_161:
[----:B------:R-:W-:Y:S01]  /*4630*/  @!P3 IMAD R15, R150, R154, R167 ;  /* 0x0000009a960fb224 */ /* 0x000fe200078e02a7 */
[----:B------:R-:W-:Y:S01]  /*4640*/  BSSY B1, `(.L_x_163) ;  /* 0x0000007000017945 */ /* 0x000fe20003800000 */
[----:B------:R-:W-:-:S03]  /*4650*/  IADD3.X R5, R11, R91, R93, P4, !PT ;  /* 0x0000005b0b057210 */ /* 0x000fc600027fe45d */
[----:B------:R3:W-:Y:S01]  /*4660*/  @!P3 STG.E.U8 desc[UR36][R12.64+0x78], R15 ;  /* 0x0000780f0c00b986 */ /* 0x0007e2000c101124 */
[----:B------:R-:W-:Y:S05]  /*4670*/  @P0 BRA `(.L_x_164) ;  /* 0x00000000000c0947 */ /* 0x000fea0003800000 */
[----:B------:R-:W5:Y:S02]  /*4680*/  LDG.E.U8 R156, desc[UR36][R88.64+0x79] ;  /* 0x00007924589c7981 */ /* 0x000f64000c1e1100 */
[----:B-----5:R-:W-:-:S05]  /*4690*/  PRMT R22, R156, 0x8880, RZ ;  /* 0x000088809c167816 */ /* 0x020fca00000000ff */
[----:B------:R-:W-:-:S07]  /*46a0*/  IMAD R167, R22, R155, RZ ;  /* 0x0000009b16a77224 */ /* 0x000fce00078e02ff */
.L_x_164:
[----:B------:R-:W-:Y:S05]  /*46b0*/  BSYNC B1 ;  /* 0x0000000000017941 */ /* 0x000fea0003800000 */
.L_x_163:
[----:B------:R-:W-:Y:S01]  /*46c0*/  @!P0 IMAD R151, R151, R154, R167 ;  /* 0x0000009a97978224 */ /* 0x000fe200078e02a7 */
[----:B------:R-:W-:Y:S04]  /*46d0*/  BSSY B1, `(.L_x_165) ;  /* 0x0000006000017945 */ /* 0x000fe80003800000 */
[----:B------:R0:W-:Y:S01]  /*46e0*/  @!P0 STG.E.U8 desc[UR36][R12.64+0x79], R151 ;  /* 0x000079970c008986 */ /* 0x0001e2000c101124 */
[----:B------:R-:W-:Y:S05]  /*46f0*/  @P1 BRA `(.L_x_166) ;  /* 0x00000000000c1947 */ /* 0x000fea0003800000 */
[----:B------:R-:W0:Y:S02]  /*4700*/  LDG.E.U8 R156, desc[UR36][R4.64] ;  /* 0x00000024049c7981 */ /* 0x000e24000c1e1100 */
[----:B01-34-:R-:W-:-:S05]  /*4710*/  PRMT R12, R156, 0x8880, RZ ;  /* 0x000088809c0c7816 */ /* 0x01bfca00000000ff */
[----:B------:R-:W-:-:S07]  /*4720*/  IMAD R167, R12, R155, RZ ;  /* 0x0000009b0ca77224 */ /* 0x000fce00078e02ff */
.L_x_166:
[----:B------:R-:W-:Y:S05]  /*4730*/  BSYNC B1 ;  /* 0x0000000000017941 */ /* 0x000fea0003800000 */
.L_x_165:
[----:B01-34-:R-:W-:Y:S01]  /*4740*/  @!P1 IMAD R13, R24, R154, R167 ;  /* 0x0000009a180d9224 */ /* 0x01bfe200078e02a7 */
[----:B------:R-:W-:Y:S01]  /*4750*/  BSSY B1, `(.L_x_167) ;  /* 0x000000b000017945 */ /* 0x000fe20003800000 */
[----:B------:R-:W-:Y:S01]  /*4760*/  IMAD.WIDE.U32 R14, R165, R14, R160 ;  /* 0x0000000ea50e7225 */ /* 0x000fe200078e00a0 */
[----:B------:R-:W-:Y:S02]  /*4770*/  ISETP.GE.AND P0, PT, R3, 0x89, PT ;  /* 0x000000890300780c */ /* 0x000fe40003f06270 */
[----:B------:R0:W-:Y:S01]  /*4780*/  @!P1 STG.E.U8 desc[UR36][R6.64], R13 ;  /* 0x0000000d06009986 */ /* 0x0001e2000c101124 */
[----:B------:R-:W-:Y:S02]  /*4790*/  ISETP.LT.OR P1, PT, R164, 0x2, !P2 ;  /* 0x00000002a400780c */ /* 0x000fe40005721670 */
[----:B------:R-:W-:Y:S01]  /*47a0*/  IADD3 R10, P3, P4, R20, R10, R14 ;  /* 0x0000000a140a7210 */ /* 0x000fe20007c7e00e */
[----:B------:R-:W-:-:S10]  /*47b0*/  IMAD.IADD R14, R93, 0x1, R15 ;  /* 0x000000015d0e7824 */ /* 0x000fd400078e020f */
[----:B0-----:R-:W-:Y:S05]  /*47c0*/  @P1 BRA `(.L_x_168) ;  /* 0x00000000000c1947 */ /* 0x001fea0003800000 */
[----:B------:R-:W3:Y:S02]  /*47d0*/  LDG.E.U8 R156, desc[UR36][R4.64+0x1] ;  /* 0x00000124049c7981 */ /* 0x000ee4000c1e1100 */
[----:B---3--:R-:W-:-:S05]  /*47e0*/  PRMT R12, R156, 0x8880, RZ ;  /* 0x000088809c0c7816 */ /* 0x008fca00000000ff */
[----:B------:R-:W-:-:S07]  /*47f0*/  IMAD R167, R12, R155, RZ ;  /* 0x0000009b0ca77224 */ /* 0x000fce00078e02ff */
.L_x_168:
[----:B------:R-:W-:Y:S05]  /*4800*/  BSYNC B1 ;  /* 0x0000000000017941 */ /* 0x000fea0003800000 */
.L_x_167:
[----:B------:R-:W-:Y:S01]  /*4810*/  IADD3.X R11, R153, R11, R14, P3, P4 ;  /* 0x0000000b990b7210 */ /* 0x000fe20001fe840e */
[----:B------:R-:W-:Y:S01]  /*4820*/  @!P1 IMAD R25, R25, R154, R167 ;  /* 0x0000009a19199224 */ /* 0x000fe200078e02a7 */
[C---:B------:R-:W-:Y:S01]  /*4830*/  ISETP.LT.OR P3, PT, R164.reuse, 0x1, !P0 ;  /* 0x00000001a400780c */ /* 0x040fe20004761670 */
[----:B------:R-:W-:Y:S01]  /*4840*/  BSSY B1, `(.L_x_169) ;  /* 0x0000008000017945 */ /* 0x000fe20003800000 */
[C---:B------:R-:W-:Y:S02]  /*4850*/  ISETP.LT.OR P4, PT, R164.reuse, 0x9, !P2 ;  /* 0x00000009a400780c */ /* 0x040fe40005781670 */
[----:B------:R0:W-:Y:S01]  /*4860*/  @!P1 STG.E.U8 desc[UR36][R6.64+0x1], R25 ;  /* 0x0000011906009986 */ /* 0x0001e2000c101124 */
[----:B------:R-:W-:-:S08]  /*4870*/  ISETP.LT.OR P1, PT, R164, 0x2, !P0 ;  /* 0x00000002a400780c */ /* 0x000fd00004721670 */
[----:B------:R-:W-:Y:S05]  /*4880*/  @P3 BRA `(.L_x_170) ;  /* 0x00000000000c3947 */ /* 0x000fea0003800000 */
[----:B------:R-:W3:Y:S02]  /*4890*/  LDG.E.U8 R156, desc[UR36][R10.64] ;  /* 0x000000240a9c7981 */ /* 0x000ee4000c1e1100 */
[----:B---3--:R-:W-:-:S05]  /*48a0*/  PRMT R12, R156, 0x8880, RZ ;  /* 0x000088809c0c7816 */ /* 0x008fca00000000ff */
[----:B------:R-:W-:-:S07]  /*48b0*/  IMAD R167, R12, R155, RZ ;  /* 0x0000009b0ca77224 */ /* 0x000fce00078e02ff */
.L_x_170:
[----:B------:R-:W-:Y:S05]  /*48c0*/  BSYNC B1 ;  /* 0x0000000000017941 */ /* 0x000fea0003800000 */
.L_x_169:
[----:B------:R-:W-:Y:S01]  /*48d0*/  @!P3 IMAD R3, R26, R154, R167 ;  /* 0x0000009a1a03b224 */ /* 0x000fe200078e02a7 */
[----:B------:R-:W-:Y:S04]  /*48e0*/  BSSY B1, `(.L_x_171) ;  /* 0x0000006000017945 */ /* 0x000fe80003800000 */
[----:B------:R1:W-:Y:S01]  /*48f0*/  @!P3 STG.E.U8 desc[UR36][R8.64], R3 ;  /* 0x000000030800b986 */ /* 0x0003e2000c101124 */
[----:B------:R-:W-:Y:S05]  /*4900*/  @P1 BRA `(.L_x_172) ;  /* 0x00000000000c1947 */ /* 0x000fea0003800000 */
[----:B------:R-:W3:Y:S02]  /*4910*/  LDG.E.U8 R156, desc[UR36][R10.64+0x1] ;  /* 0x000001240a9c7981 */ /* 0x000ee4000c1e1100 */
[----:B---3--:R-:W-:-:S05]  /*4920*/  PRMT R12, R156, 0x8880, RZ ;  /* 0x000088809c0c7816 */ /* 0x008fca00000000ff */
[----:B------:R-:W-:-:S07]  /*4930*/  IMAD R167, R12, R155, RZ ;  /* 0x0000009b0ca77224 */ /* 0x000fce00078e02ff */
.L_x_172:
[----:B------:R-:W-:Y:S05]  /*4940*/  BSYNC B1 ;  /* 0x0000000000017941 */ /* 0x000fea0003800000 */
.L_x_171:
[----:B------:R-:W-:Y:S01]  /*4950*/  @!P1 IMAD R27, R27, R154, R167 ;  /* 0x0000009a1b1b9224 */ /* 0x000fe200078e02a7 */
[----:B------:R-:W-:Y:S04]  /*4960*/  BSSY B1, `(.L_x_173) ;  /* 0x0000006000017945 */ /* 0x000fe80003800000 */
[----:B------:R3:W-:Y:S01]  /*4970*/  @!P1 STG.E.U8 desc[UR36][R8.64+0x1], R27 ;  /* 0x0000011b08009986 */ /* 0x0007e2000c101124 */
[----:B------:R-:W-:Y:S05]  /*4980*/  @P4 BRA `(.L_x_174) ;  /* 0x00000000000c4947 */ /* 0x000fea0003800000 */
[----:B------:R-:W4:Y:S02]  /*4990*/  LDG.E.U8 R156, desc[UR36][R4.64+0x8] ;  /* 0x00000824049c7981 */ /* 0x000f24000c1e1100 */
[----:B----4-:R-:W-:-:S05]  /*49a0*/  PRMT R12, R156, 0x8880, RZ ;  /* 0x000088809c0c7816 */ /* 0x010fca00000000ff */
[----:B------:R-:W-:-:S07]  /*49b0*/  IMAD R167, R12, R155, RZ ;  /* 0x0000009b0ca77224 */ /* 0x000fce00078e02ff */
.L_x_174:
[----:B------:R-:W-:Y:S05]  /*49c0*/  BSYNC B1 ;  /* 0x0000000000017941 */ /* 0x000fea0003800000 */
.L_x_173:
[----:B------:R-:W-:Y:S01]  /*49d0*/  ISETP.LT.OR P1, PT, R164, 0xa, !P2 ;  /* 0x0000000aa400780c */ /* 0x000fe20005721670 */
[----:B-1----:R-:W-:Y:S01]  /*49e0*/  @!P4 IMAD R3, R28, R154, R167 ;  /* 0x0000009a1c03c224 */ /* 0x002fe200078e02a7 */
[----:B------:R-:W-:Y:S01]  /*49f0*/  BSSY B1, `(.L_x_175) ;  /* 0x0000008000017945 */ /* 0x000fe20003800000 */
[----:B------:R-:W-:-:S03]  /*4a00*/  ISETP.LT.OR P3, PT, R164, 0x9, !P0 ;  /* 0x00000009a400780c */ /* 0x000fc60004761670 */
[----:B------:R1:W-:Y:S01]  /*4a10*/  @!P4 STG.E.U8 desc[UR36][R6.64+0x8], R3 ;  /* 0x000008030600c986 */ /* 0x0003e2000c101124 */
[----:B------:R-:W-:-:S06]  /*4a20*/  ISETP.LT.OR P4, PT, R164, 0xa, !P0 ;  /* 0x0000000aa400780c */ /* 0x000fcc0004781670 */
[----:B------:R-:W-:Y:S07]  /*4a30*/  @P1 BRA `(.L_x_176) ;  /* 0x00000000000c1947 */ /* 0x000fee0003800000 */
[----:B------:R-:W4:Y:S02]  /*4a40*/  LDG.E.U8 R156, desc[UR36][R4.64+0x9] ;  /* 0x00000924049c7981 */ /* 0x000f24000c1e1100 */
[----:B----4-:R-:W-:-:S05]  /*4a50*/  PRMT R12, R156, 0x8880, RZ ;  /* 0x000088809c0c7816 */ /* 0x010fca00000000ff */
[----:B------:R-:W-:-:S07]  /*4a60*/  IMAD R167, R12, R155, RZ ;  /* 0x0000009b0ca77224 */ /* 0x000fce00078e02ff */
.L_x_176:
[----:B------:R-:W-:Y:S05]  /*4a70*/  BSYNC B1 ;  /* 0x0000000000017941 */ /* 0x000fea0003800000 */
.L_x_175:
[----:B------:R-:W-:Y:S01]  /*4a80*/  @!P1 IMAD R29, R29, R154, R167 ;  /* 0x0000009a1d1d9224 */ /* 0x000fe200078e02a7 */
[----:B------:R-:W-:Y:S04]  /*4a90*/  BSSY B1, `(.L_x_177) ;  /* 0x0000006000017945 */ /* 0x000fe80003800000 */
[----:B------:R4:W-:Y:S01]  /*4aa0*/  @!P1 STG.E.U8 desc[UR36][R6.64+0x9], R29 ;  /* 0x0000091d06009986 */ /* 0x0009e2000c101124 */
[----:B------:R-:W-:Y:S05]  /*4ab0*/  @P3 BRA `(.L_x_178) ;  /* 0x00000000000c3947 */ /* 0x000fea0003800000 */
[----:B------:R-:W5:Y:S02]  /*4ac0*/  LDG.E.U8 R156, desc[UR36][R10.64+0x8] ;  /* 0x000008240a9c7981 */ /* 0x000f64000c1e1100 */
[----:B-----5:R-:W-:-:S05]  /*4ad0*/  PRMT R12, R156, 0x8880, RZ ;  /* 0x000088809c0c7816 */ /* 0x020fca00000000ff */
[----:B------:R-:W-:-:S07]  /*4ae0*/  IMAD R167, R12, R155, RZ ;  /* 0x0000009b0ca77224 */ /* 0x000fce00078e02ff */
.L_x_178:
[----:B------:R-:W-:Y:S05]  /*4af0*/  BSYNC B1 ;  /* 0x0000000000017941 */ /* 0x000fea0003800000 */
.L_x_177:
[----:B-1----:R-:W-:Y:S01]  /*4b00*/  @!P3 IMAD R3, R30, R154, R167 ;  /* 0x0000009a1e03b224 */ /* 0x002fe200078e02a7 */
[----:B------:R-:W-:Y:S04]  /*4b10*/  BSSY B1, `(.L_x_179) ;  /* 0x0000006000017945 */ /* 0x000fe80003800000 */
[----:B------:R1:W-:Y:S01]  /*4b20*/  @!P3 STG.E.U8 desc[UR36][R8.64+0x8], R3 ;  /* 0x000008030800b986 */ /* 0x0003e2000c101124 */
[----:B------:R-:W-:Y:S05]  /*4b30*/  @P4 BRA `(.L_x_180) ;  /* 0x00000000000c4947 */ /* 0x000fea0003800000 */
[----:B------:R-:W5:Y:S02]  /*4b40*/  LDG.E.U8 R156, desc[UR36][R10.64+0x9] ;  /* 0x000009240a9c7981 */ /* 0x000f64000c1e1100 */
[----:B-----5:R-:W-:-:S05]  /*4b50*/  PRMT R12, R156, 0x8880, RZ ;  /* 0x000088809c0c7816 */ /* 0x020fca00000000ff */
[----:B------:R-:W-:-:S07]  /*4b60*/  IMAD R167, R12, R155, RZ ;  /* 0x0000009b0ca77224 */ /* 0x000fce00078e02ff */
.L_x_180:
[----:B------:R-:W-:Y:S05]  /*4b70*/  BSYNC B1 ;  /* 0x0000000000017941 */ /* 0x000fea0003800000 */
.L_x_179:
        /* <DEDUP_REMOVED lines=10> */
.L_x_182:
[----:B------:R-:W-:Y:S05]  /*4c20*/  BSYNC B1 ;  /* 0x0000000000017941 */ /* 0x000fea0003800000 */
.L_x_181:
[----:B-1----:R-:W-:Y:S01]  /*4c30*/  @!P1 IMAD R3, R32, R154, R167 ;  /* 0x0000009a20039224 */ /* 0x002fe200078e02a7 */
[----:B------:R-:W-:Y:S04]  /*4c40*/  BSSY B1, `(.L_x_183) ;  /* 0x0000006000017945 */ /* 0x000fe80003800000 */
[----:B------:R1:W-:Y:S01]  /*4c50*/  @!P1 STG.E.U8 desc[UR36][R6.64+0x10], R3 ;  /* 0x0000100306009986 */ /* 0x0003e2000c101124 */
[----:B------:R-:W-:Y:S05]  /*4c60*/  @P3 BRA `(.L_x_184) ;  /* 0x00000000000c3947 */ /* 0x000fea0003800000 */
[----:B------:R-:W5:Y:S02]  /*4c70*/  LDG.E.U8 R156, desc[UR36][R4.64+0x11] ;  /* 0x00001124049c7981 */ /* 0x000f64000c1e1100 */
[----:B-----5:R-:W-:-:S05]  /*4c80*/  PRMT R12, R156, 0x8880, RZ ;  /* 0x000088809c0c7816 */ /* 0x020fca00000000ff */
[----:B------:R-:W-:-:S07]  /*4c90*/  IMAD R167, R12, R155, RZ ;  /* 0x0000009b0ca77224 */ /* 0x000fce00078e02ff */
.L_x_184:
[----:B------:R-:W-:Y:S05]  /*4ca0*/  BSYNC B1 ;  /* 0x0000000000017941 */ /* 0x000fea0003800000 */
.L_x_183:
[----:B------:R-:W-:Y:S01]  /*4cb0*/  @!P3 IMAD R33, R33, R154, R167 ;  /* 0x0000009a2121b224 */ /* 0x000fe200078e02a7 */
[----:B------:R-:W-:Y:S04]  /*4cc0*/  BSSY B1, `(.L_x_185) ;  /* 0x0000006000017945 */ /* 0x000fe80003800000 */
[----:B------:R0:W-:Y:S01]  /*4cd0*/  @!P3 STG.E.U8 desc[UR36][R6.64+0x11], R33 ;  /* 0x000011210600b986 */ /* 0x0001e2000c101124 */
[----:B------:R-:W-:Y:S05]  /*4ce0*/  @P4 BRA `(.L_x_186) ;  /* 0x00000000000c4947 */ /* 0x000fea0003800000 */
[----:B------:R-:W5:Y:S02]  /*4cf0*/  LDG.E.U8 R156, desc[UR36][R10.64+0x10] ;  /* 0x000010240a9c7981 */ /* 0x000f64000c1e1100 */
[----:B-----5:R-:W-:-:S05]  /*4d00*/  PRMT R12, R156, 0x8880, RZ ;  /* 0x000088809c0c7816 */ /* 0x020fca00000000ff */
[----:B------:R-:W-:-:S07]  /*4d10*/  IMAD R167, R12, R155, RZ ;  /* 0x0000009b0ca77224 */ /* 0x000fce00078e02ff */
.L_x_186:
[----:B------:R-:W-:Y:S05]  /*4d20*/  BSYNC B1 ;  /* 0x0000000000017941 */ /* 0x000fea0003800000 */
.L_x_185:
[----:B------:R-:W-:Y:S01]  /*4d30*/  ISETP.LT.OR P1, PT, R164, 0x12, !P0 ;  /* 0x00000012a400780c */ /* 0x000fe20004721670 */
[----:B-1----:R-:W-:Y:S01]  /*4d40*/  @!P4 IMAD R3, R34, R154, R167 ;  /* 0x0000009a2203c224 */ /* 0x002fe200078e02a7 */
        /* <DEDUP_REMOVED lines=8> */
.L_x_188:
[----:B------:R-:W-:Y:S05]  /*4dd0*/  BSYNC B1 ;  /* 0x0000000000017941 */ /* 0x000fea0003800000 */
.L_x_187:
[----:B------:R-:W-:Y:S01]  /*4de0*/  @!P1 IMAD R35, R35, R154, R167 ;  /* 0x0000009a23239224 */ /* 0x000fe200078e02a7 */
[----:B------:R-:W-:Y:S04]  /*4df0*/  BSSY B1, `(.L_x_189) ;  /* 0x0000006000017945 */ /* 0x000fe80003800000 */
[----:B------:R0:W-:Y:S01]  /*4e00*/  @!P1 STG.E.U8 desc[UR36][R8.64+0x11], R35 ;  /* 0x0000112308009986 */ /* 0x0001e2000c101124 */
[----:B------:R-:W-:Y:S05]  /*4e10*/  @P3 BRA `(.L_x_190) ;  /* 0x00000000000c3947 */ /* 0x000fea0003800000 */
[----:B------:R-:W5:Y:S02]  /*4e20*/  LDG.E.U8 R156, desc[UR36][R4.64+0x18] ;  /* 0x00001824049c7981 */ /* 0x000f64000c1e1100 */
[----:B-----5:R-:W-:-:S05]  /*4e30*/  PRMT R12, R156, 0x8880, RZ ;  /* 0x000088809c0c7816 */ /* 0x020fca00000000ff */
[----:B------:R-:W-:-:S07]  /*4e40*/  IMAD R167, R12, R155, RZ ;  /* 0x0000009b0ca77224 */ /* 0x000fce00078e02ff */
.L_x_190:
[----:B------:R-:W-:Y:S05]  /*4e50*/  BSYNC B1 ;  /* 0x0000000000017941 */ /* 0x000fea0003800000 */
.L_x_189:
[----:B-1----:R-:W-:Y:S01]  /*4e60*/  @!P3 IMAD R3, R36, R154, R167 ;  /* 0x0000009a2403b224 */ /* 0x002fe200078e02a7 */
[----:B------:R-:W-:Y:S04]  /*4e70*/  BSSY B1, `(.L_x_191) ;  /* 0x0000006000017945 */ /* 0x000fe80003800000 */
[----:B------:R1:W-:Y:S01]  /*4e80*/  @!P3 STG.E.U8 desc[UR36][R6.64+0x18], R3 ;  /* 0x000018030600b986 */ /* 0x0003e2000c101124 */
[----:B------:R-:W-:Y:S05]  /*4e90*/  @P4 BRA `(.L_x_192) ;  /* 0x00000000000c4947 */ /* 0x000fea0003800000 */
[----:B------:R-:W5:Y:S02]  /*4ea0*/  LDG.E.U8 R156, desc[UR36][R4.64+0x19] ;  /* 0x00001924049c7981 */ /* 0x000f64000c1e1100 */
[----:B-----5:R-:W-:-:S05]  /*4eb0*/  PRMT R12, R156, 0x8880, RZ ;  /* 0x000088809c0c7816 */ /* 0x020fca00000000ff */
[----:B------:R-:W-:-:S07]  /*4ec0*/  IMAD R167, R12, R155, RZ ;  /* 0x0000009b0ca77224 */ /* 0x000fce00078e02ff */
.L_x_192:
[----:B------:R-:W-:Y:S05]  /*4ed0*/  BSYNC B1 ;  /* 0x0000000000017941 */ /* 0x000fea0003800000 */
.L_x_191:
        /* <DEDUP_REMOVED lines=10> */
.L_x_194:
[----:B------:R-:W-:Y:S05]  /*4f80*/  BSYNC B1 ;  /* 0x0000000000017941 */ /* 0x000fea0003800000 */
.L_x_193:
[----:B-1----:R-:W-:Y:S01]  /*4f90*/  @!P1 IMAD R3, R38, R154, R167 ;  /* 0x0000009a26039224 */ /* 0x002fe200078e02a7 */
[----:B------:R-:W-:Y:S04]  /*4fa0*/  BSSY B1, `(.L_x_195) ;  /* 0x0000006000017945 */ /* 0x000fe80003800000 */
[----:B------:R1:W-:Y:S01]  /*4fb0*/  @!P1 STG.E.U8 desc[UR36][R8.64+0x18], R3 ;  /* 0x0000180308009986 */ /* 0x0003e2000c101124 */
[----:B------:R-:W-:Y:S05]  /*4fc0*/  @P3 BRA `(.L_x_196) ;  /* 0x00000000000c3947 */ /* 0x000fea0003800000 */
[----:B------:R-:W5:Y:S02]  /*4fd0*/  LDG.E.U8 R156, desc[UR36][R10.64+0x19] ;  /* 0x000019240a9c7981 */ /* 0x000f64000c1e1100 */
[----:B-----5:R-:W-:-:S05]  /*4fe0*/  PRMT R12, R156, 0x8880, RZ ;  /* 0x000088809c0c7816 */ /* 0x020fca00000000ff */
[----:B------:R-:W-:-:S07]  /*4ff0*/  IMAD R167, R12, R155, RZ ;  /* 0x0000009b0ca77224 */ /* 0x000fce00078e02ff */
.L_x_196:
[----:B------:R-:W-:Y:S05]  /*5000*/  BSYNC B1 ;  /* 0x0000000000017941 */ /* 0x000fea0003800000 */
.L_x_195:
[----:B------:R-:W-:Y:S01]  /*5010*/  @!P3 IMAD R39, R39, R154, R167 ;  /* 0x0000009a2727b224 */ /* 0x000fe200078e02a7 */
[----:B------:R-:W-:Y:S04]  /*5020*/  BSSY B1, `(.L_x_197) ;  /* 0x0000006000017945 */ /* 0x000fe80003800000 */
[----:B------:R0:W-:Y:S01]  /*5030*/  @!P3 STG.E.U8 desc[UR36][R8.64+0x19], R39 ;  /* 0x000019270800b986 */ /* 0x0001e2000c101124 */
[----:B------:R-:W-:Y:S05]  /*5040*/  @P4 BRA `(.L_x_198) ;  /* 0x00000000000c4947 */ /* 0x000fea0003800000 */
[----:B------:R-:W5:Y:S02]  /*5050*/  LDG.E.U8 R156, desc[UR36][R4.64+0x20] ;  /* 0x00002024049c7981 */ /* 0x000f64000c1e1100 */
[----:B-----5:R-:W-:-:S05]  /*5060*/  PRMT R12, R156, 0x8880, RZ ;  /* 0x000088809c0c7816 */ /* 0x020fca00000000ff */
[----:B------:R-:W-:-:S07]  /*5070*/  IMAD R167, R12, R155, RZ ;  /* 0x0000009b0ca77224 */ /* 0x000fce00078e02ff */
.L_x_198:
[----:B------:R-:W-:Y:S05]  /*5080*/  BSYNC B1 ;  /* 0x0000000000017941 */ /* 0x000fea0003800000 */
.L_x_197:
        /* <DEDUP_REMOVED lines=10> */
.L_x_200:
[----:B------:R-:W-:Y:S05]  /*5130*/  BSYNC B1 ;  /* 0x0000000000017941 */ /* 0x000fea0003800000 */
.L_x_199:
[----:B------:R-:W-:Y:S01]  /*5140*/  @!P1 IMAD R41, R41, R154, R167 ;  /* 0x0000009a29299224 */ /* 0x000fe200078e02a7 */
[----:B------:R-:W-:Y:S04]  /*5150*/  BSSY B1, `(.L_x_201) ;  /* 0x0000006000017945 */ /* 0x000fe80003800000 */
[----:B------:R0:W-:Y:S01]  /*5160*/  @!P1 STG.E.U8 desc[UR36][R6.64+0x21], R41 ;  /* 0x0000212906009986 */ /* 0x0001e2000c101124 */
[----:B------:R-:W-:Y:S05]  /*5170*/  @P3 BRA `(.L_x_202) ;  /* 0x00000000000c3947 */ /* 0x000fea0003800000 */
[----:B------:R-:W5:Y:S02]  /*5180*/  LDG.E.U8 R156, desc[UR36][R10.64+0x20] ;  /* 0x000020240a9c7981 */ /* 0x000f64000c1e1100 */
[----:B-----5:R-:W-:-:S05]  /*5190*/  PRMT R12, R156, 0x8880, RZ ;  /* 0x000088809c0c7816 */ /* 0x020fca00000000ff */
[----:B------:R-:W-:-:S07]  /*51a0*/  IMAD R167, R12, R155, RZ ;  /* 0x0000009b0ca77224 */ /* 0x000fce00078e02ff */
.L_x_202:
[----:B------:R-:W-:Y:S05]  /*51b0*/  BSYNC B1 ;  /* 0x0000000000017941 */ /* 0x000fea0003800000 */
.L_x_201:
[----:B-1----:R-:W-:Y:S01]  /*51c0*/  @!P3 IMAD R3, R42, R154, R167 ;  /* 0x0000009a2a03b224 */ /* 0x002fe200078e02a7 */
[----:B------:R-:W-:Y:S04]  /*51d0*/  BSSY B1, `(.L_x_203) ;  /* 0x0000006000017945 */ /* 0x000fe80003800000 */
[----:B------:R1:W-:Y:S01]  /*51e0*/  @!P3 STG.E.U8 desc[UR36][R8.64+0x20], R3 ;  /* 0x000020030800b986 */ /* 0x0003e2000c101124 */
[----:B------:R-:W-:Y:S05]  /*51f0*/  @P4 BRA `(.L_x_204) ;  /* 0x00000000000c4947 */ /* 0x000fea0003800000 */
[----:B------:R-:W5:Y:S02]  /*5200*/  LDG.E.U8 R156, desc[UR36][R10.64+0x21] ;  /* 0x000021240a9c7981 */ /* 0x000f64000c1e1100 */
[----:B-----5:R-:W-:-:S05]  /*5210*/  PRMT R12, R156, 0x8880, RZ ;  /* 0x000088809c0c7816 */ /* 0x020fca00000000ff */
[----:B------:R-:W-:-:S07]  /*5220*/  IMAD R167, R12, R155, RZ ;  /* 0x0000009b0ca77224 */ /* 0x000fce00078e02ff */
.L_x_204:
[----:B------:R-:W-:Y:S05]  /*5230*/  BSYNC B1 ;  /* 0x0000000000017941 */ /* 0x000fea0003800000 */
.L_x_203:
        /* <DEDUP_REMOVED lines=10> */
.L_x_206:
[----:B------:R-:W-:Y:S05]  /*52e0*/  BSYNC B1 ;  /* 0x0000000000017941 */ /* 0x000fea0003800000 */
.L_x_205:
[----:B-1----:R-:W-:Y:S01]  /*52f0*/  @!P1 IMAD R3, R44, R154, R167 ;  /* 0x0000009a2c039224 */ /* 0x002fe200078e02a7 */
[----:B------:R-:W-:Y:S04]  /*5300*/  BSSY B1, `(.L_x_207) ;  /* 0x0000006000017945 */ /* 0x000fe80003800000 */
[----:B------:R1:W-:Y:S01]  /*5310*/  @!P1 STG.E.U8 desc[UR36][R6.64+0x28], R3 ;  /* 0x0000280306009986 */ /* 0x0003e2000c101124 */
[----:B------:R-:W-:Y:S05]  /*5320*/  @P3 BRA `(.L_x_208) ;  /* 0x00000000000c3947 */ /* 0x000fea0003800000 */
[----:B------:R-:W5:Y:S02]  /*5330*/  LDG.E.U8 R156, desc[UR36][R4.64+0x29] ;  /* 0x00002924049c7981 */ /* 0x000f64000c1e1100 */
[----:B-----5:R-:W-:-:S05]  /*5340*/  PRMT R12, R156, 0x8880, RZ ;  /* 0x000088809c0c7816 */ /* 0x020fca00000000ff */
[----:B------:R-:W-:-:S07]  /*5350*/  IMAD R167, R12, R155, RZ ;  /* 0x0000009b0ca77224 */ /* 0x000fce00078e02ff */
.L_x_208:
[----:B------:R-:W-:Y:S05]  /*5360*/  BSYNC B1 ;  /* 0x0000000000017941 */ /* 0x000fea0003800000 */
.L_x_207:
[----:B------:R-:W-:Y:S01]  /*5370*/  @!P3 IMAD R45, R45, R154, R167 ;  /* 0x0000009a2d2db224 */ /* 0x000fe200078e02a7 */
[----:B------:R-:W-:Y:S04]  /*5380*/  BSSY B1, `(.L_x_209) ;  /* 0x0000006000017945 */ /* 0x000fe80003800000 */
[----:B------:R0:W-:Y:S01]  /*5390*/  @!P3 STG.E.U8 desc[UR36][R6.64+0x29], R45 ;  /* 0x0000292d0600b986 */ /* 0x0001e2000c101124 */
[----:B------:R-:W-:Y:S05]  /*53a0*/  @P4 BRA `(.L_x_210) ;  /* 0x00000000000c4947 */ /* 0x000fea0003800000 */
[----:B------:R-:W5:Y:S02]  /*53b0*/  LDG.E.U8 R156, desc[UR36][R10.64+0x28] ;  /* 0x000028240a9c7981 */ /* 0x000f64000c1e1100 */
[----:B-----5:R-:W-:-:S05]  /*53c0*/  PRMT R12, R156, 0x8880, RZ ;  /* 0x000088809c0c7816 */ /* 0x020fca00000000ff */
[----:B------:R-:W-:-:S07]  /*53d0*/  IMAD R167, R12, R155, RZ ;  /* 0x0000009b0ca77224 */ /* 0x000fce00078e02ff */
.L_x_210:
[----:B------:R-:W-:Y:S05]  /*53e0*/  BSYNC B1 ;  /* 0x0000000000017941 */ /* 0x000fea0003800000 */
.L_x_209:
        /* <DEDUP_REMOVED lines=10> */
.L_x_212:
[----:B------:R-:W-:Y:S05]  /*5490*/  BSYNC B1 ;  /* 0x0000000000017941 */ /* 0x000fea0003800000 */
.L_x_211:
[----:B------:R-:W-:Y:S01]  /*54a0*/  @!P1 IMAD R47, R47, R154, R167 ;  /* 0x0000009a2f2f9224 */ /* 0x000fe200078e02a7 */
[----:B------:R-:W-:Y:S04]  /*54b0*/  BSSY B1, `(.L_x_213) ;  /* 0x0000006000017945 */ /* 0x000fe80003800000 */
[----:B------:R0:W-:Y:S01]  /*54c0*/  @!P1 STG.E.U8 desc[UR36][R8.64+0x29], R47 ;  /* 0x0000292f08009986 */ /* 0x0001e2000c101124 */
[----:B------:R-:W-:Y:S05]  /*54d0*/  @P3 BRA `(.L_x_214) ;  /* 0x00000000000c3947 */ /* 0x000fea0003800000 */
[----:B------:R-:W5:Y:S02]  /*54e0*/  LDG.E.U8 R156, desc[UR36][R4.64+0x30] ;  /* 0x00003024049c7981 */ /* 0x000f64000c1e1100 */
[----:B-----5:R-:W-:-:S05]  /*54f0*/  PRMT R12, R156, 0x8880, RZ ;  /* 0x000088809c0c7816 */ /* 0x020fca00000000ff */
[----:B------:R-:W-:-:S07]  /*5500*/  IMAD R167, R12, R155, RZ ;  /* 0x0000009b0ca77224 */ /* 0x000fce00078e02ff */
.L_x_214:
[----:B------:R-:W-:Y:S05]  /*5510*/  BSYNC B1 ;  /* 0x0000000000017941 */ /* 0x000fea0003800000 */
.L_x_213:
[----:B-1----:R-:W-:Y:S01]  /*5520*/  @!P3 IMAD R3, R48, R154, R167 ;  /* 0x0000009a3003b224 */ /* 0x002fe200078e02a7 */
[----:B------:R-:W-:Y:S04]  /*5530*/  BSSY B1, `(.L_x_215) ;  /* 0x0000006000017945 */ /* 0x000fe80003800000 */
[----:B------:R1:W-:Y:S01]  /*5540*/  @!P3 STG.E.U8 desc[UR36][R6.64+0x30], R3 ;  /* 0x000030030600b986 */ /* 0x0003e2000c101124 */
[----:B------:R-:W-:Y:S05]  /*5550*/  @P4 BRA `(.L_x_216) ;  /* 0x00000000000c4947 */ /* 0x000fea0003800000 */
[----:B------:R-:W5:Y:S02]  /*5560*/  LDG.E.U8 R156, desc[UR36][R4.64+0x31] ;  /* 0x00003124049c7981 */ /* 0x000f64000c1e1100 */
[----:B-----5:R-:W-:-:S05]  /*5570*/  PRMT R12, R156, 0x8880, RZ ;  /* 0x000088809c0c7816 */ /* 0x020fca00000000ff */
[----:B------:R-:W-:-:S07]  /*5580*/  IMAD R167, R12, R155, RZ ;  /* 0x0000009b0ca77224 */ /* 0x000fce00078e02ff */
.L_x_216:
[----:B------:R-:W-:Y:S05]  /*5590*/  BSYNC B1 ;  /* 0x0000000000017941 */ /* 0x000fea0003800000 */
.L_x_215:
        /* <DEDUP_REMOVED lines=10> */
.L_x_218:
[----:B------:R-:W-:Y:S05]  /*5640*/  BSYNC B1 ;  /* 0x0000000000017941 */ /* 0x000fea0003800000 */
.L_x_217:
[----:B-1----:R-:W-:Y:S01]  /*5650*/  @!P1 IMAD R3, R50, R154, R167 ;  /* 0x0000009a32039224 */ /* 0x002fe200078e02a7 */
[----:B------:R-:W-:Y:S04]  /*5660*/  BSSY B1, `(.L_x_219) ;  /* 0x0000006000017945 */ /* 0x000fe80003800000 */
[----:B------:R1:W-:Y:S01]  /*5670*/  @!P1 STG.E.U8 desc[UR36][R8.64+0x30], R3 ;  /* 0x0000300308009986 */ /* 0x0003e2000c101124 */
[----:B------:R-:W-:Y:S05]  /*5680*/  @P3 BRA `(.L_x_220) ;  /* 0x00000000000c3947 */ /* 0x000fea0003800000 */
[----:B------:R-:W5:Y:S02]  /*5690*/  LDG.E.U8 R156, desc[UR36][R10.64+0x31] ;  /* 0x000031240a9c7981 */ /* 0x000f64000c1e1100 */
[----:B-----5:R-:W-:-:S05]  /*56a0*/  PRMT R12, R156, 0x8880, RZ ;  /* 0x000088809c0c7816 */ /* 0x020fca00000000ff */
[----:B------:R-:W-:-:S07]  /*56b0*/  IMAD R167, R12, R155, RZ ;  /* 0x0000009b0ca77224 */ /* 0x000fce00078e02ff */
.L_x_220:
[----:B------:R-:W-:Y:S05]  /*56c0*/  BSYNC B1 ;  /* 0x0000000000017941 */ /* 0x000fea0003800000 */
.L_x_219:
[----:B------:R-:W-:Y:S01]  /*56d0*/  @!P3 IMAD R51, R51, R154, R167 ;  /* 0x0000009a3333b224 */ /* 0x000fe200078e02a7 */
[----:B------:R-:W-:Y:S04]  /*56e0*/  BSSY B1, `(.L_x_221) ;  /* 0x0000006000017945 */ /* 0x000fe80003800000 */
[----:B------:R0:W-:Y:S01]  /*56f0*/  @!P3 STG.E.U8 desc[UR36][R8.64+0x31], R51 ;  /* 0x000031330800b986 */ /* 0x0001e2000c101124 */
[----:B------:R-:W-:Y:S05]  /*5700*/  @P4 BRA `(.L_x_222) ;  /* 0x00000000000c4947 */ /* 0x000fea0003800000 */
[----:B------:R-:W5:Y:S02]  /*5710*/  LDG.E.U8 R156, desc[UR36][R4.64+0x38] ;  /* 0x00003824049c7981 */ /* 0x000f64000c1e1100 */
[----:B-----5:R-:W-:-:S05]  /*5720*/  PRMT R12, R156, 0x8880, RZ ;  /* 0x000088809c0c7816 */ /* 0x020fca00000000ff */
[----:B------:R-:W-:-:S07]  /*5730*/  IMAD R167, R12, R155, RZ ;  /* 0x0000009b0ca77224 */ /* 0x000fce00078e02ff */
.L_x_222:
[----:B------:R-:W-:Y:S05]  /*5740*/  BSYNC B1 ;  /* 0x0000000000017941 */ /* 0x000fea0003800000 */
.L_x_221:
        /* <DEDUP_REMOVED lines=10> */
.L_x_224:
[----:B------:R-:W-:Y:S05]  /*57f0*/  BSYNC B1 ;  /* 0x0000000000017941 */ /* 0x000fea0003800000 */
.L_x_223:
[----:B------:R-:W-:Y:S01]  /*5800*/  @!P1 IMAD R53, R53, R154, R167 ;  /* 0x0000009a35359224 */ /* 0x000fe200078e02a7 */
[----:B------:R-:W-:Y:S04]  /*5810*/  BSSY B1, `(.L_x_225) ;  /* 0x0000006000017945 */ /* 0x000fe80003800000 */
[----:B------:R0:W-:Y:S01]  /*5820*/  @!P1 STG.E.U8 desc[UR36][R6.64+0x39], R53 ;  /* 0x0000393506009986 */ /* 0x0001e2000c101124 */
[----:B------:R-:W-:Y:S05]  /*5830*/  @P3 BRA `(.L_x_226) ;  /* 0x00000000000c3947 */ /* 0x000fea0003800000 */
[----:B------:R-:W5:Y:S02]  /*5840*/  LDG.E.U8 R156, desc[UR36][R10.64+0x38] ;  /* 0x000038240a9c7981 */ /* 0x000f64000c1e1100 */
[----:B-----5:R-:W-:-:S05]  /*5850*/  PRMT R12, R156, 0x8880, RZ ;  /* 0x000088809c0c7816 */ /* 0x020fca00000000ff */
[----:B------:R-:W-:-:S07]  /*5860*/  IMAD R167, R12, R155, RZ ;  /* 0x0000009b0ca77224 */ /* 0x000fce00078e02ff */
.L_x_226:
[----:B------:R-:W-:Y:S05]  /*5870*/  BSYNC B1 ;  /* 0x0000000000017941 */ /* 0x000fea0003800000 */
.L_x_225:
[----:B-1----:R-:W-:Y:S01]  /*5880*/  @!P3 IMAD R3, R54, R154, R167 ;  /* 0x0000009a3603b224 */ /* 0x002fe200078e02a7 */
[----:B------:R-:W-:Y:S04]  /*5890*/  BSSY B1, `(.L_x_227) ;  /* 0x0000006000017945 */ /* 0x000fe80003800000 */
[----:B------:R1:W-:Y:S01]  /*58a0*/  @!P3 STG.E.U8 desc[UR36][R8.64+0x38], R3 ;  /* 0x000038030800b986 */ /* 0x0003e2000c101124 */
[----:B------:R-:W-:Y:S05]  /*58b0*/  @P4 BRA `(.L_x_228) ;  /* 0x00000000000c4947 */ /* 0x000fea0003800000 */
[----:B------:R-:W5:Y:S02]  /*58c0*/  LDG.E.U8 R156, desc[UR36][R10.64+0x39] ;  /* 0x000039240a9c7981 */ /* 0x000f64000c1e1100 */
[----:B-----5:R-:W-:-:S05]  /*58d0*/  PRMT R12, R156, 0x8880, RZ ;  /* 0x000088809c0c7816 */ /* 0x020fca00000000ff */
[----:B------:R-:W-:-:S07]  /*58e0*/  IMAD R167, R12, R155, RZ ;  /* 0x0000009b0ca77224 */ /* 0x000fce00078e02ff */
.L_x_228:
[----:B------:R-:W-:Y:S05]  /*58f0*/  BSYNC B1 ;  /* 0x0000000000017941 */ /* 0x000fea0003800000 */
.L_x_227:
        /* <DEDUP_REMOVED lines=10> */
.L_x_230:
[----:B------:R-:W-:Y:S05]  /*59a0*/  BSYNC B1 ;  /* 0x0000000000017941 */ /* 0x000fea0003800000 */
.L_x_229:
[----:B-1----:R-:W-:Y:S01]  /*59b0*/  @!P1 IMAD R3, R56, R154, R167 ;  /* 0x0000009a38039224 */ /* 0x002fe200078e02a7 */
[----:B------:R-:W-:Y:S04]  /*59c0*/  BSSY B1, `(.L_x_231) ;  /* 0x0000006000017945 */ /* 0x000fe80003800000 */
[----:B------:R1:W-:Y:S01]  /*59d0*/  @!P1 STG.E.U8 desc[UR36][R6.64+0x40], R3 ;  /* 0x0000400306009986 */ /* 0x0003e2000c101124 */
[----:B------:R-:W-:Y:S05]  /*59e0*/  @P3 BRA `(.L_x_232) ;  /* 0x00000000000c3947 */ /* 0x000fea0003800000 */
[----:B------:R-:W5:Y:S02]  /*59f0*/  LDG.E.U8 R156, desc[UR36][R4.64+0x41] ;  /* 0x00004124049c7981 */ /* 0x000f64000c1e1100 */
[----:B-----5:R-:W-:-:S05]  /*5a00*/  PRMT R12, R156, 0x8880, RZ ;  /* 0x000088809c0c7816 */ /* 0x020fca00000000ff */
[----:B------:R-:W-:-:S07]  /*5a10*/  IMAD R167, R12, R155, RZ ;  /* 0x0000009b0ca77224 */ /* 0x000fce00078e02ff */
.L_x_232:
[----:B------:R-:W-:Y:S05]  /*5a20*/  BSYNC B1 ;  /* 0x0000000000017941 */ /* 0x000fea0003800000 */
.L_x_231:
[----:B------:R-:W-:Y:S01]  /*5a30*/  @!P3 IMAD R57, R57, R154, R167 ;  /* 0x0000009a3939b224 */ /* 0x000fe200078e02a7 */
[----:B------:R-:W-:Y:S04]  /*5a40*/  BSSY B1, `(.L_x_233) ;  /* 0x0000006000017945 */ /* 0x000fe80003800000 */
[----:B------:R0:W-:Y:S01]  /*5a50*/  @!P3 STG.E.U8 desc[UR36][R6.64+0x41], R57 ;  /* 0x000041390600b986 */ /* 0x0001e2000c101124 */
[----:B------:R-:W-:Y:S05]  /*5a60*/  @P4 BRA `(.L_x_234) ;  /* 0x00000000000c4947 */ /* 0x000fea0003800000 */
[----:B------:R-:W5:Y:S02]  /*5a70*/  LDG.E.U8 R156, desc[UR36][R10.64+0x40] ;  /* 0x000040240a9c7981 */ /* 0x000f64000c1e1100 */
[----:B-----5:R-:W-:-:S05]  /*5a80*/  PRMT R12, R156, 0x8880, RZ ;  /* 0x000088809c0c7816 */ /* 0x020fca00000000ff */
[----:B------:R-:W-:-:S07]  /*5a90*/  IMAD R167, R12, R155, RZ ;  /* 0x0000009b0ca77224 */ /* 0x000fce00078e02ff */
.L_x_234:
[----:B------:R-:W-:Y:S05]  /*5aa0*/  BSYNC B1 ;  /* 0x0000000000017941 */ /* 0x000fea0003800000 */
.L_x_233:
        /* <DEDUP_REMOVED lines=10> */
.L_x_236:
[----:B------:R-:W-:Y:S05]  /*5b50*/  BSYNC B1 ;  /* 0x0000000000017941 */ /* 0x000fea0003800000 */
.L_x_235:
[----:B------:R-:W-:Y:S01]  /*5b60*/  @!P1 IMAD R59, R59, R154, R167 ;  /* 0x0000009a3b3b9224 */ /* 0x000fe200078e02a7 */
[----:B------:R-:W-:Y:S04]  /*5b70*/  BSSY B1, `(.L_x_237) ;  /* 0x0000006000017945 */ /* 0x000fe80003800000 */
[----:B------:R0:W-:Y:S01]  /*5b80*/  @!P1 STG.E.U8 desc[UR36][R8.64+0x41], R59 ;  /* 0x0000413b08009986 */ /* 0x0001e2000c101124 */
[----:B------:R-:W-:Y:S05]  /*5b90*/  @P3 BRA `(.L_x_238) ;  /* 0x00000000000c3947 */ /* 0x000fea0003800000 */
[----:B------:R-:W5:Y:S02]  /*5ba0*/  LDG.E.U8 R156, desc[UR36][R4.64+0x48] ;  /* 0x00004824049c7981 */ /* 0x000f64000c1e1100 */
[----:B-----5:R-:W-:-:S05]  /*5bb0*/  PRMT R12, R156, 0x8880, RZ ;  /* 0x000088809c0c7816 */ /* 0x020fca00000000ff */
[----:B------:R-:W-:-:S07]  /*5bc0*/  IMAD R167, R12, R155, RZ ;  /* 0x0000009b0ca77224 */ /* 0x000fce00078e02ff */
.L_x_238:
[----:B------:R-:W-:Y:S05]  /*5bd0*/  BSYNC B1 ;  /* 0x0000000000017941 */ /* 0x000fea0003800000 */
.L_x_237:
[----:B-1----:R-:W-:Y:S01]  /*5be0*/  @!P3 IMAD R3, R60, R154, R167 ;  /* 0x0000009a3c03b224 */ /* 0x002fe200078e02a7 */
[----:B------:R-:W-:Y:S04]  /*5bf0*/  BSSY B1, `(.L_x_239) ;  /* 0x0000006000017945 */ /* 0x000fe80003800000 */
[----:B------:R1:W-:Y:S01]  /*5c00*/  @!P3 STG.E.U8 desc[UR36][R6.64+0x48], R3 ;  /* 0x000048030600b986 */ /* 0x0003e2000c101124 */
[----:B------:R-:W-:Y:S05]  /*5c10*/  @P4 BRA `(.L_x_240) ;  /* 0x00000000000c4947 */ /* 0x000fea0003800000 */
[----:B------:R-:W5:Y:S02]  /*5c20*/  LDG.E.U8 R156, desc[UR36][R4.64+0x49] ;  /* 0x00004924049c7981 */ /* 0x000f64000c1e1100 */
[----:B-----5:R-:W-:-:S05]  /*5c30*/  PRMT R12, R156, 0x8880, RZ ;  /* 0x000088809c0c7816 */ /* 0x020fca00000000ff */
[----:B------:R-:W-:-:S07]  /*5c40*/  IMAD R167, R12, R155, RZ ;  /* 0x0000009b0ca77224 */ /* 0x000fce00078e02ff */
.L_x_240:
[----:B------:R-:W-:Y:S05]  /*5c50*/  BSYNC B1 ;  /* 0x0000000000017941 */ /* 0x000fea0003800000 */
.L_x_239:
        /* <DEDUP_REMOVED lines=10> */
.L_x_242:
[----:B------:R-:W-:Y:S05]  /*5d00*/  BSYNC B1 ;  /* 0x0000000000017941 */ /* 0x000fea0003800000 */
.L_x_241:
[----:B-1----:R-:W-:Y:S01]  /*5d10*/  @!P1 IMAD R3, R62, R154, R167 ;  /* 0x0000009a3e039224 */ /* 0x002fe200078e02a7 */
[----:B------:R-:W-:Y:S04]  /*5d20*/  BSSY B1, `(.L_x_243) ;  /* 0x0000006000017945 */ /* 0x000fe80003800000 */
[----:B------:R1:W-:Y:S01]  /*5d30*/  @!P1 STG.E.U8 desc[UR36][R8.64+0x48], R3 ;  /* 0x0000480308009986 */ /* 0x0003e2000c101124 */
[----:B------:R-:W-:Y:S05]  /*5d40*/  @P3 BRA `(.L_x_244) ;  /* 0x00000000000c3947 */ /* 0x000fea0003800000 */
[----:B------:R-:W5:Y:S02]  /*5d50*/  LDG.E.U8 R156, desc[UR36][R10.64+0x49] ;  /* 0x000049240a9c7981 */ /* 0x000f64000c1e1100 */
[----:B-----5:R-:W-:-:S05]  /*5d60*/  PRMT R12, R156, 0x8880, RZ ;  /* 0x000088809c0c7816 */ /* 0x020fca00000000ff */
[----:B------:R-:W-:-:S07]  /*5d70*/  IMAD R167, R12, R155, RZ ;  /* 0x0000009b0ca77224 */ /* 0x000fce00078e02ff */
.L_x_244:
[----:B------:R-:W-:Y:S05]  /*5d80*/  BSYNC B1 ;  /* 0x0000000000017941 */ /* 0x000fea0003800000 */
.L_x_243:
[----:B------:R-:W-:Y:S01]  /*5d90*/  @!P3 IMAD R63, R63, R154, R167 ;  /* 0x0000009a3f3fb224 */ /* 0x000fe200078e02a7 */
[----:B------:R-:W-:Y:S04]  /*5da0*/  BSSY B1, `(.L_x_245) ;  /* 0x0000006000017945 */ /* 0x000fe80003800000 */
[----:B------:R0:W-:Y:S01]  /*5db0*/  @!P3 STG.E.U8 desc[UR36][R8.64+0x49], R63 ;  /* 0x0000493f0800b986 */ /* 0x0001e2000c101124 */
[----:B------:R-:W-:Y:S05]  /*5dc0*/  @P4 BRA `(.L_x_246) ;  /* 0x00000000000c4947 */ /* 0x000fea0003800000 */
[----:B------:R-:W5:Y:S02]  /*5dd0*/  LDG.E.U8 R156, desc[UR36][R4.64+0x50] ;  /* 0x00005024049c7981 */ /* 0x000f64000c1e1100 */
[----:B-----5:R-:W-:-:S05]  /*5de0*/  PRMT R12, R156, 0x8880, RZ ;  /* 0x000088809c0c7816 */ /* 0x020fca00000000ff */
[----:B------:R-:W-:-:S07]  /*5df0*/  IMAD R167, R12, R155, RZ ;  /* 0x0000009b0ca77224 */ /* 0x000fce00078e02ff */
.L_x_246:
[----:B------:R-:W-:Y:S05]  /*5e00*/  BSYNC B1 ;  /* 0x0000000000017941 */ /* 0x000fea0003800000 */
.L_x_245:
        /* <DEDUP_REMOVED lines=10> */
.L_x_248:
[----:B------:R-:W-:Y:S05]  /*5eb0*/  BSYNC B1 ;  /* 0x0000000000017941 */ /* 0x000fea0003800000 */
.L_x_247:
[----:B------:R-:W-:Y:S01]  /*5ec0*/  @!P1 IMAD R65, R65, R154, R167 ;  /* 0x0000009a41419224 */ /* 0x000fe200078e02a7 */
[----:B------:R-:W-:Y:S04]  /*5ed0*/  BSSY B1, `(.L_x_249) ;  /* 0x0000006000017945 */ /* 0x000fe80003800000 */
[----:B------:R0:W-:Y:S01]  /*5ee0*/  @!P1 STG.E.U8 desc[UR36][R6.64+0x51], R65 ;  /* 0x0000514106009986 */ /* 0x0001e2000c101124 */
[----:B------:R-:W-:Y:S05]  /*5ef0*/  @P3 BRA `(.L_x_250) ;  /* 0x00000000000c3947 */ /* 0x000fea0003800000 */
[----:B------:R-:W5:Y:S02]  /*5f00*/  LDG.E.U8 R156, desc[UR36][R10.64+0x50] ;  /* 0x000050240a9c7981 */ /* 0x000f64000c1e1100 */
[----:B-----5:R-:W-:-:S05]  /*5f10*/  PRMT R12, R156, 0x8880, RZ ;  /* 0x000088809c0c7816 */ /* 0x020fca00000000ff */
[----:B------:R-:W-:-:S07]  /*5f20*/  IMAD R167, R12, R155, RZ ;  /* 0x0000009b0ca77224 */ /* 0x000fce00078e02ff */
.L_x_250:
[----:B------:R-:W-:Y:S05]  /*5f30*/  BSYNC B1 ;  /* 0x0000000000017941 */ /* 0x000fea0003800000 */
.L_x_249:
[----:B-1----:R-:W-:Y:S01]  /*5f40*/  @!P3 IMAD R3, R66, R154, R167 ;  /* 0x0000009a4203b224 */ /* 0x002fe200078e02a7 */
[----:B------:R-:W-:Y:S04]  /*5f50*/  BSSY B1, `(.L_x_251) ;  /* 0x0000006000017945 */ /* 0x000fe80003800000 */
[----:B------:R1:W-:Y:S01]  /*5f60*/  @!P3 STG.E.U8 desc[UR36][R8.64+0x50], R3 ;  /* 0x000050030800b986 */ /* 0x0003e2000c101124 */
[----:B------:R-:W-:Y:S05]  /*5f70*/  @P4 BRA `(.L_x_252) ;  /* 0x00000000000c4947 */ /* 0x000fea0003800000 */
[----:B------:R-:W5:Y:S02]  /*5f80*/  LDG.E.U8 R156, desc[UR36][R10.64+0x51] ;  /* 0x000051240a9c7981 */ /* 0x000f64000c1e1100 */
[----:B-----5:R-:W-:-:S05]  /*5f90*/  PRMT R12, R156, 0x8880, RZ ;  /* 0x000088809c0c7816 */ /* 0x020fca00000000ff */
[----:B------:R-:W-:-:S07]  /*5fa0*/  IMAD R167, R12, R155, RZ ;  /* 0x0000009b0ca77224 */ /* 0x000fce00078e02ff */
.L_x_252:
[----:B------:R-:W-:Y:S05]  /*5fb0*/  BSYNC B1 ;  /* 0x0000000000017941 */ /* 0x000fea0003800000 */
.L_x_251:
        /* <DEDUP_REMOVED lines=10> */
.L_x_254:
[----:B------:R-:W-:Y:S05]  /*6060*/  BSYNC B1 ;  /* 0x0000000000017941 */ /* 0x000fea0003800000 */
.L_x_253:
[----:B-1----:R-:W-:Y:S01]  /*6070*/  @!P1 IMAD R3, R68, R154, R167 ;  /* 0x0000009a44039224 */ /* 0x002fe200078e02a7 */
[----:B------:R-:W-:Y:S04]  /*6080*/  BSSY B1, `(.L_x_255) ;  /* 0x0000006000017945 */ /* 0x000fe80003800000 */
[----:B------:R1:W-:Y:S01]  /*6090*/  @!P1 STG.E.U8 desc[UR36][R6.64+0x58], R3 ;  /* 0x0000580306009986 */ /* 0x0003e2000c101124 */
[----:B------:R-:W-:Y:S05]  /*60a0*/  @P3 BRA `(.L_x_256) ;  /* 0x00000000000c3947 */ /* 0x000fea0003800000 */
[----:B------:R-:W5:Y:S02]  /*60b0*/  LDG.E.U8 R156, desc[UR36][R4.64+0x59] ;  /* 0x00005924049c7981 */ /* 0x000f64000c1e1100 */
[----:B-----5:R-:W-:-:S05]  /*60c0*/  PRMT R12, R156, 0x8880, RZ ;  /* 0x000088809c0c7816 */ /* 0x020fca00000000ff */
[----:B------:R-:W-:-:S07]  /*60d0*/  IMAD R167, R12, R155, RZ ;  /* 0x0000009b0ca77224 */ /* 0x000fce00078e02ff */
.L_x_256:
[----:B------:R-:W-:Y:S05]  /*60e0*/  BSYNC B1 ;  /* 0x0000000000017941 */ /* 0x000fea0003800000 */
.L_x_255:
[----:B------:R-:W-:Y:S01]  /*60f0*/  @!P3 IMAD R69, R69, R154, R167 ;  /* 0x0000009a4545b224 */ /* 0x000fe200078e02a7 */
[----:B------:R-:W-:Y:S04]  /*6100*/  BSSY B1, `(.L_x_257) ;  /* 0x0000006000017945 */ /* 0x000fe80003800000 */
[----:B------:R0:W-:Y:S01]  /*6110*/  @!P3 STG.E.U8 desc[UR36][R6.64+0x59], R69 ;  /* 0x000059450600b986 */ /* 0x0001e2000c101124 */
[----:B------:R-:W-:Y:S05]  /*6120*/  @P4 BRA `(.L_x_258) ;  /* 0x00000000000c4947 */ /* 0x000fea0003800000 */
[----:B------:R-:W5:Y:S02]  /*6130*/  LDG.E.U8 R156, desc[UR36][R10.64+0x58] ;  /* 0x000058240a9c7981 */ /* 0x000f64000c1e1100 */
[----:B-----5:R-:W-:-:S05]  /*6140*/  PRMT R12, R156, 0x8880, RZ ;  /* 0x000088809c0c7816 */ /* 0x020fca00000000ff */
[----:B------:R-:W-:-:S07]  /*6150*/  IMAD R167, R12, R155, RZ ;  /* 0x0000009b0ca77224 */ /* 0x000fce00078e02ff */
.L_x_258:
[----:B------:R-:W-:Y:S05]  /*6160*/  BSYNC B1 ;  /* 0x0000000000017941 */ /* 0x000fea0003800000 */
.L_x_257:
        /* <DEDUP_REMOVED lines=10> */
.L_x_260:
[----:B------:R-:W-:Y:S05]  /*6210*/  BSYNC B1 ;  /* 0x0000000000017941 */ /* 0x000fea0003800000 */
.L_x_259:
[----:B------:R-:W-:Y:S01]  /*6220*/  @!P1 IMAD R71, R71, R154, R167 ;  /* 0x0000009a47479224 */ /* 0x000fe200078e02a7 */
[----:B------:R-:W-:Y:S04]  /*6230*/  BSSY B1, `(.L_x_261) ;  /* 0x0000006000017945 */ /* 0x000fe80003800000 */
[----:B------:R0:W-:Y:S01]  /*6240*/  @!P1 STG.E.U8 desc[UR36][R8.64+0x59], R71 ;  /* 0x0000594708009986 */ /* 0x0001e2000c101124 */
[----:B------:R-:W-:Y:S05]  /*6250*/  @P3 BRA `(.L_x_262) ;  /* 0x00000000000c3947 */ /* 0x000fea0003800000 */
[----:B------:R-:W5:Y:S02]  /*6260*/  LDG.E.U8 R156, desc[UR36][R4.64+0x60] ;  /* 0x00006024049c7981 */ /* 0x000f64000c1e1100 */
[----:B-----5:R-:W-:-:S05]  /*6270*/  PRMT R12, R156, 0x8880, RZ ;  /* 0x000088809c0c7816 */ /* 0x020fca00000000ff */
[----:B------:R-:W-:-:S07]  /*6280*/  IMAD R167, R12, R155, RZ ;  /* 0x0000009b0ca77224 */ /* 0x000fce00078e02ff */
.L_x_262:
[----:B------:R-:W-:Y:S05]  /*6290*/  BSYNC B1 ;  /* 0x0000000000017941 */ /* 0x000fea0003800000 */
.L_x_261:
[----:B-1----:R-:W-:Y:S01]  /*62a0*/  @!P3 IMAD R3, R72, R154, R167 ;  /* 0x0000009a4803b224 */ /* 0x002fe200078e02a7 */
[----:B------:R-:W-:Y:S04]  /*62b0*/  BSSY B1, `(.L_x_263) ;  /* 0x0000006000017945 */ /* 0x000fe80003800000 */
[----:B------:R1:W-:Y:S01]  /*62c0*/  @!P3 STG.E.U8 desc[UR36][R6.64+0x60], R3 ;  /* 0x000060030600b986 */ /* 0x0003e2000c101124 */
[----:B------:R-:W-:Y:S05]  /*62d0*/  @P4 BRA `(.L_x_264) ;  /* 0x00000000000c4947 */ /* 0x000fea0003800000 */
[----:B------:R-:W5:Y:S02]  /*62e0*/  LDG.E.U8 R156, desc[UR36][R4.64+0x61] ;  /* 0x00006124049c7981 */ /* 0x000f64000c1e1100 */
[----:B-----5:R-:W-:-:S05]  /*62f0*/  PRMT R12, R156, 0x8880, RZ ;  /* 0x000088809c0c7816 */ /* 0x020fca00000000ff */
[----:B------:R-:W-:-:S07]  /*6300*/  IMAD R167, R12, R155, RZ ;  /* 0x0000009b0ca77224 */ /* 0x000fce00078e02ff */
.L_x_264:
[----:B------:R-:W-:Y:S05]  /*6310*/  BSYNC B1 ;  /* 0x0000000000017941 */ /* 0x000fea0003800000 */
.L_x_263:
        /* <DEDUP_REMOVED lines=10> */
.L_x_266:
[----:B------:R-:W-:Y:S05]  /*63c0*/  BSYNC B1 ;  /* 0x0000000000017941 */ /* 0x000fea0003800000 */
.L_x_265:
[----:B-1----:R-:W-:Y:S01]  /*63d0*/  @!P1 IMAD R3, R74, R154, R167 ;  /* 0x0000009a4a039224 */ /* 0x002fe200078e02a7 */
[----:B------:R-:W-:Y:S04]  /*63e0*/  BSSY B1, `(.L_x_267) ;  /* 0x0000006000017945 */ /* 0x000fe80003800000 */
[----:B------:R1:W-:Y:S01]  /*63f0*/  @!P1 STG.E.U8 desc[UR36][R8.64+0x60], R3 ;  /* 0x0000600308009986 */ /* 0x0003e2000c101124 */
[----:B------:R-:W-:Y:S05]  /*6400*/  @P3 BRA `(.L_x_268) ;  /* 0x00000000000c3947 */ /* 0x000fea0003800000 */
[----:B------:R-:W5:Y:S02]  /*6410*/  LDG.E.U8 R156, desc[UR36][R10.64+0x61] ;  /* 0x000061240a9c7981 */ /* 0x000f64000c1e1100 */
[----:B-----5:R-:W-:-:S05]  /*6420*/  PRMT R12, R156, 0x8880, RZ ;  /* 0x000088809c0c7816 */ /* 0x020fca00000000ff */
[----:B------:R-:W-:-:S07]  /*6430*/  IMAD R167, R12, R155, RZ ;  /* 0x0000009b0ca77224 */ /* 0x000fce00078e02ff */
.L_x_268:
[----:B------:R-:W-:Y:S05]  /*6440*/  BSYNC B1 ;  /* 0x0000000000017941 */ /* 0x000fea0003800000 */
.L_x_267:
[----:B------:R-:W-:Y:S01]  /*6450*/  @!P3 IMAD R75, R75, R154, R167 ;  /* 0x0000009a4b4bb224 */ /* 0x000fe200078e02a7 */
[----:B------:R-:W-:Y:S04]  /*6460*/  BSSY B1, `(.L_x_269) ;  /* 0x0000006000017945 */ /* 0x000fe80003800000 */
[----:B------:R0:W-:Y:S01]  /*6470*/  @!P3 STG.E.U8 desc[UR36][R8.64+0x61], R75 ;  /* 0x0000614b0800b986 */ /* 0x0001e2000c101124 */
[----:B------:R-:W-:Y:S05]  /*6480*/  @P4 BRA `(.L_x_270) ;  /* 0x00000000000c4947 */ /* 0x000fea0003800000 */
[----:B------:R-:W5:Y:S02]  /*6490*/  LDG.E.U8 R156, desc[UR36][R4.64+0x68] ;  /* 0x00006824049c7981 */ /* 0x000f64000c1e1100 */
[----:B-----5:R-:W-:-:S05]  /*64a0*/  PRMT R12, R156, 0x8880, RZ ;  /* 0x000088809c0c7816 */ /* 0x020fca00000000ff */
[----:B------:R-:W-:-:S07]  /*64b0*/  IMAD R167, R12, R155, RZ ;  /* 0x0000009b0ca77224 */ /* 0x000fce00078e02ff */
.L_x_270:
[----:B------:R-:W-:Y:S05]  /*64c0*/  BSYNC B1 ;  /* 0x0000000000017941 */ /* 0x000fea0003800000 */
.L_x_269:
        /* <DEDUP_REMOVED lines=10> */
.L_x_272:
[----:B------:R-:W-:Y:S05]  /*6570*/  BSYNC B1 ;  /* 0x0000000000017941 */ /* 0x000fea0003800000 */
.L_x_271:
[----:B------:R-:W-:Y:S01]  /*6580*/  @!P1 IMAD R77, R77, R154, R167 ;  /* 0x0000009a4d4d9224 */ /* 0x000fe200078e02a7 */
[----:B------:R-:W-:Y:S04]  /*6590*/  BSSY B1, `(.L_x_273) ;  /* 0x0000006000017945 */ /* 0x000fe80003800000 */
[----:B------:R0:W-:Y:S01]  /*65a0*/  @!P1 STG.E.U8 desc[UR36][R6.64+0x69], R77 ;  /* 0x0000694d06009986 */ /* 0x0001e2000c101124 */
[----:B------:R-:W-:Y:S05]  /*65b0*/  @P3 BRA `(.L_x_274) ;  /* 0x00000000000c3947 */ /* 0x000fea0003800000 */
[----:B------:R-:W5:Y:S02]  /*65c0*/  LDG.E.U8 R156, desc[UR36][R10.64+0x68] ;  /* 0x000068240a9c7981 */ /* 0x000f64000c1e1100 */
[----:B-----5:R-:W-:-:S05]  /*65d0*/  PRMT R12, R156, 0x8880, RZ ;  /* 0x000088809c0c7816 */ /* 0x020fca00000000ff */
[----:B------:R-:W-:-:S07]  /*65e0*/  IMAD R167, R12, R155, RZ ;  /* 0x0000009b0ca77224 */ /* 0x000fce00078e02ff */
.L_x_274:
[----:B------:R-:W-:Y:S05]  /*65f0*/  BSYNC B1 ;  /* 0x0000000000017941 */ /* 0x000fea0003800000 */
.L_x_273:
[----:B-1----:R-:W-:Y:S01]  /*6600*/  @!P3 IMAD R3, R78, R154, R167 ;  /* 0x0000009a4e03b224 */ /* 0x002fe200078e02a7 */
[----:B------:R-:W-:Y:S04]  /*6610*/  BSSY B1, `(.L_x_275) ;  /* 0x0000006000017945 */ /* 0x000fe80003800000 */
[----:B------:R1:W-:Y:S01]  /*6620*/  @!P3 STG.E.U8 desc[UR36][R8.64+0x68], R3 ;  /* 0x000068030800b986 */ /* 0x0003e2000c101124 */
[----:B------:R-:W-:Y:S05]  /*6630*/  @P4 BRA `(.L_x_276) ;  /* 0x00000000000c4947 */ /* 0x000fea0003800000 */
[----:B------:R-:W5:Y:S02]  /*6640*/  LDG.E.U8 R156, desc[UR36][R10.64+0x69] ;  /* 0x000069240a9c7981 */ /* 0x000f64000c1e1100 */
[----:B-----5:R-:W-:-:S05]  /*6650*/  PRMT R12, R156, 0x8880, RZ ;  /* 0x000088809c0c7816 */ /* 0x020fca00000000ff */
[----:B------:R-:W-:-:S07]  /*6660*/  IMAD R167, R12, R155, RZ ;  /* 0x0000009b0ca77224 */ /* 0x000fce00078e02ff */
.L_x_276:
[----:B------:R-:W-:Y:S05]  /*6670*/  BSYNC B1 ;  /* 0x0000000000017941 */ /* 0x000fea0003800000 */
.L_x_275:
        /* <DEDUP_REMOVED lines=10> */
.L_x_278:
[----:B------:R-:W-:Y:S05]  /*6720*/  BSYNC B1 ;  /* 0x0000000000017941 */ /* 0x000fea0003800000 */
.L_x_277:
[----:B-1----:R-:W-:Y:S01]  /*6730*/  @!P1 IMAD R3, R80, R154, R167 ;  /* 0x0000009a50039224 */ /* 0x002fe200078e02a7 */
[----:B------:R-:W-:Y:S04]  /*6740*/  BSSY B1, `(.L_x_279) ;  /* 0x0000006000017945 */ /* 0x000fe80003800000 */
[----:B------:R1:W-:Y:S01]  /*6750*/  @!P1 STG.E.U8 desc[UR36][R6.64+0x70], R3 ;  /* 0x0000700306009986 */ /* 0x0003e2000c101124 */
[----:B------:R-:W-:Y:S05]  /*6760*/  @P3 BRA `(.L_x_280) ;  /* 0x00000000000c3947 */ /* 0x000fea0003800000 */
[----:B------:R-:W5:Y:S02]  /*6770*/  LDG.E.U8 R156, desc[UR36][R4.64+0x71] ;  /* 0x00007124049c7981 */ /* 0x000f64000c1e1100 */
[----:B-----5:R-:W-:-:S05]  /*6780*/  PRMT R12, R156, 0x8880, RZ ;  /* 0x000088809c0c7816 */ /* 0x020fca00000000ff */
[----:B------:R-:W-:-:S07]  /*6790*/  IMAD R167, R12, R155, RZ ;  /* 0x0000009b0ca77224 */ /* 0x000fce00078e02ff */
.L_x_280:
[----:B------:R-:W-:Y:S05]  /*67a0*/  BSYNC B1 ;  /* 0x0000000000017941 */ /* 0x000fea0003800000 */
.L_x_279:
[----:B------:R-:W-:Y:S01]  /*67b0*/  @!P3 IMAD R81, R81, R154, R167 ;  /* 0x0000009a5151b224 */ /* 0x000fe200078e02a7 */
[----:B------:R-:W-:Y:S04]  /*67c0*/  BSSY B1, `(.L_x_281) ;  /* 0x0000006000017945 */ /* 0x000fe80003800000 */
[----:B------:R0:W-:Y:S01]  /*67d0*/  @!P3 STG.E.U8 desc[UR36][R6.64+0x71], R81 ;  /* 0x000071510600b986 */ /* 0x0001e2000c101124 */
[----:B------:R-:W-:Y:S05]  /*67e0*/  @P4 BRA `(.L_x_282) ;  /* 0x00000000000c4947 */ /* 0x000fea0003800000 */
[----:B------:R-:W5:Y:S02]  /*67f0*/  LDG.E.U8 R156, desc[UR36][R10.64+0x70] ;  /* 0x000070240a9c7981 */ /* 0x000f64000c1e1100 */
[----:B-----5:R-:W-:-:S05]  /*6800*/  PRMT R12, R156, 0x8880, RZ ;  /* 0x000088809c0c7816 */ /* 0x020fca00000000ff */
[----:B------:R-:W-:-:S07]  /*6810*/  IMAD R167, R12, R155, RZ ;  /* 0x0000009b0ca77224 */ /* 0x000fce00078e02ff */
.L_x_282:
[----:B------:R-:W-:Y:S05]  /*6820*/  BSYNC B1 ;  /* 0x0000000000017941 */ /* 0x000fea0003800000 */
.L_x_281:
[----:B------:R-:W-:Y:S01]  /*6830*/  ISETP.LT.OR P1, PT, R164, 0x72, !P0 ;  /* 0x00000072a400780c */ /* 0x000fe20004721670 */
[----:B-1----:R-:W-:Y:S01]  /*6840*/  @!P4 IMAD R3, R82, R154, R167 ;  /* 0x0000009a5203c224 */ /* 0x002fe200078e02a7 */
[----:B------:R-:W-:Y:S01]  /*6850*/  BSSY B1, `(.L_x_283) ;  /* 0x0000009000017945 */ /* 0x000fe20003800000 */
[C---:B------:R-:W-:Y:S02]  /*6860*/  ISETP.LT.OR P3, PT, R164.reuse, 0x79, !P2 ;  /* 0x00000079a400780c */ /* 0x040fe40005761670 */
[C---:B------:R-:W-:Y:S01]  /*6870*/  ISETP.LT.OR P2, PT, R164.reuse, 0x7a, !P2 ;  /* 0x0000007aa400780c */ /* 0x040fe20005741670 */
[----:B------:R1:W-:Y:S01]  /*6880*/  @!P4 STG.E.U8 desc[UR36][R8.64+0x70], R3 ;  /* 0x000070030800c986 */ /* 0x0003e2000c101124 */
[----:B------:R-:W-:-:S06]  /*6890*/  ISETP.LT.OR P4, PT, R164, 0x79, !P0 ;  /* 0x00000079a400780c */ /* 0x000fcc0004781670 */
[----:B------:R-:W-:Y:S07]  /*68a0*/  @P1 BRA `(.L_x_284) ;  /* 0x00000000000c1947 */ /* 0x000fee0003800000 */
[----:B------:R-:W5:Y:S02]  /*68b0*/  LDG.E.U8 R156, desc[UR36][R10.64+0x71] ;  /* 0x000071240a9c7981 */ /* 0x000f64000c1e1100 */
[----:B-----5:R-:W-:-:S05]  /*68c0*/  PRMT R12, R156, 0x8880, RZ ;  /* 0x000088809c0c7816 */ /* 0x020fca00000000ff */
[----:B------:R-:W-:-:S07]  /*68d0*/  IMAD R167, R12, R155, RZ ;  /* 0x0000009b0ca77224 */ /* 0x000fce00078e02ff */
.L_x_284:
[----:B------:R-:W-:Y:S05]  /*68e0*/  BSYNC B1 ;  /* 0x0000000000017941 */ /* 0x000fea0003800000 */
.L_x_283:
[----:B------:R-:W-:Y:S01]  /*68f0*/  @!P1 IMAD R83, R83, R154, R167 ;  /* 0x0000009a53539224 */ /* 0x000fe200078e02a7 */
[----:B------:R-:W-:Y:S04]  /*6900*/  BSSY B1, `(.L_x_285) ;  /* 0x0000006000017945 */ /* 0x000fe80003800000 */
[----:B------:R0:W-:Y:S01]  /*6910*/  @!P1 STG.E.U8 desc[UR36][R8.64+0x71], R83 ;  /* 0x0000715308009986 */ /* 0x0001e2000c101124 */
[----:B------:R-:W-:Y:S05]  /*6920*/  @P3 BRA `(.L_x_286) ;  /* 0x00000000000c3947 */ /* 0x000fea0003800000 */
[----:B------:R-:W5:Y:S02]  /*6930*/  LDG.E.U8 R156, desc[UR36][R4.64+0x78] ;  /* 0x00007824049c7981 */ /* 0x000f64000c1e1100 */
[----:B-----5:R-:W-:-:S05]  /*6940*/  PRMT R12, R156, 0x8880, RZ ;  /* 0x000088809c0c7816 */ /* 0x020fca00000000ff */
[----:B------:R-:W-:-:S07]  /*6950*/  IMAD R167, R12, R155, RZ ;  /* 0x0000009b0ca77224 */ /* 0x000fce00078e02ff */
.L_x_286:
[----:B------:R-:W-:Y:S05]  /*6960*/  BSYNC B1 ;  /* 0x0000000000017941 */ /* 0x000fea0003800000 */
.L_x_285:
[----:B-1----:R-:W-:Y:S01]  /*6970*/  @!P3 IMAD R3, R84, R154, R167 ;  /* 0x0000009a5403b224 */ /* 0x002fe200078e02a7 */
[----:B------:R-:W-:Y:S04]  /*6980*/  BSSY B1, `(.L_x_287) ;  /* 0x0000006000017945 */ /* 0x000fe80003800000 */
[----:B------:R1:W-:Y:S01]  /*6990*/  @!P3 STG.E.U8 desc[UR36][R6.64+0x78], R3 ;  /* 0x000078030600b986 */ /* 0x0003e2000c101124 */
[----:B------:R-:W-:Y:S05]  /*69a0*/  @P2 BRA `(.L_x_288) ;  /* 0x00000000000c2947 */ /* 0x000fea0003800000 */
[----:B------:R-:W5:Y:S02]  /*69b0*/  LDG.E.U8 R156, desc[UR36][R4.64+0x79] ;  /* 0x00007924049c7981 */ /* 0x000f64000c1e1100 */
[----:B-----5:R-:W-:-:S05]  /*69c0*/  PRMT R12, R156, 0x8880, RZ ;  /* 0x000088809c0c7816 */ /* 0x020fca00000000ff */
[----:B------:R-:W-:-:S07]  /*69d0*/  IMAD R167, R12, R155, RZ ;  /* 0x0000009b0ca77224 */ /* 0x000fce00078e02ff */
.L_x_288:
[----:B------:R-:W-:Y:S05]  /*69e0*/  BSYNC B1 ;  /* 0x0000000000017941 */ /* 0x000fea0003800000 */
.L_x_287:
[----:B------:R-:W-:Y:S01]  /*69f0*/  @!P2 IMAD R85, R85, R154, R167 ;  /* 0x0000009a5555a224 */ /* 0x000fe200078e02a7 */
[----:B------:R-:W-:Y:S04]  /*6a00*/  BSSY B1, `(.L_x_289) ;  /* 0x0000006000017945 */ /* 0x000fe80003800000 */
[----:B------:R0:W-:Y:S01]  /*6a10*/  @!P2 STG.E.U8 desc[UR36][R6.64+0x79], R85 ;  /* 0x000079550600a986 */ /* 0x0001e2000c101124 */
[----:B------:R-:W-:Y:S05]  /*6a20*/  @P4 BRA `(.L_x_290) ;  /* 0x00000000000c4947 */ /* 0x000fea0003800000 */
[----:B------:R-:W5:Y:S02]  /*6a30*/  LDG.E.U8 R156, desc[UR36][R10.64+0x78] ;  /* 0x000078240a9c7981 */ /* 0x000f64000c1e1100 */
[----:B-----5:R-:W-:-:S05]  /*6a40*/  PRMT R4, R156, 0x8880, RZ ;  /* 0x000088809c047816 */ /* 0x020fca00000000ff */
[----:B------:R-:W-:-:S07]  /*6a50*/  IMAD R167, R4, R155, RZ ;  /* 0x0000009b04a77224 */ /* 0x000fce00078e02ff */
.L_x_290:
[----:B------:R-:W-:Y:S05]  /*6a60*/  BSYNC B1 ;  /* 0x0000000000017941 */ /* 0x000fea0003800000 */
.L_x_289:
[----:B-1----:R-:W-:Y:S01]  /*6a70*/  @!P4 IMAD R3, R86, R154, R167 ;  /* 0x0000009a5603c224 */ /* 0x002fe200078e02a7 */
[----:B------:R-:W-:Y:S01]  /*6a80*/  ISETP.LT.OR P0, PT, R164, 0x7a, !P0 ;  /* 0x0000007aa400780c */ /* 0x000fe20004701670 */
[----:B------:R-:W-:Y:S03]  /*6a90*/  BSSY B1, `(.L_x_291) ;  /* 0x0000006000017945 */ /* 0x000fe60003800000 */
[----:B------:R1:W-:Y:S09]  /*6aa0*/  @!P4 STG.E.U8 desc[UR36][R8.64+0x78], R3 ;  /* 0x000078030800c986 */ /* 0x0003f2000c101124 */
[----:B------:R-:W-:Y:S05]  /*6ab0*/  @P0 BRA `(.L_x_292) ;  /* 0x00000000000c0947 */ /* 0x000fea0003800000 */
[----:B------:R-:W5:Y:S02]  /*6ac0*/  LDG.E.U8 R156, desc[UR36][R10.64+0x79] ;  /* 0x000079240a9c7981 */ /* 0x000f64000c1e1100 */
[----:B-----5:R-:W-:-:S05]  /*6ad0*/  PRMT R4, R156, 0x8880, RZ ;  /* 0x000088809c047816 */ /* 0x020fca00000000ff */
[----:B------:R-:W-:-:S07]  /*6ae0*/  IMAD R167, R4, R155, RZ ;  /* 0x0000009b04a77224 */ /* 0x000fce00078e02ff */
.L_x_292:
[----:B------:R-:W-:Y:S05]  /*6af0*/  BSYNC B1 ;  /* 0x0000000000017941 */ /* 0x000fea0003800000 */
.L_x_291:
[----:B------:R-:W-:Y:S01]  /*6b00*/  IMAD R87, R87, R154, R167 ;  /* 0x0000009a57577224 */ /* 0x000fe200078e02a7 */
[----:B------:R-:W-:Y:S06]  /*6b10*/  @P0 BRA `(.L_x_293) ;  /* 0x0000001800180947 */ /* 0x000fec0003800000 */
[----:B------:R0:W-:Y:S01]  /*6b20*/  STG.E.U8 desc[UR36][R8.64+0x79], R87 ;  /* 0x0000795708007986 */ /* 0x0001e2000c101124 */
[----:B------:R-:W-:Y:S05]  /*6b30*/  BRA `(.L_x_293) ;  /* 0x0000001800107947 */ /* 0x000fea0003800000 */
.L_x_36:
[C---:B------:R-:W-:Y:S02]  /*6b40*/  ISETP.GE.AND P2, PT, R3.reuse, 0x1, PT ;  /* 0x000000010300780c */ /* 0x040fe40003f46270 */
[----:B------:R-:W-:Y:S02]  /*6b50*/  ISETP.GE.AND P0, PT, R3, 0x9, PT ;  /* 0x000000090300780c */ /* 0x000fe40003f06270 */
[C---:B------:R-:W-:Y:S02]  /*6b60*/  ISETP.LT.OR P3, PT, R164.reuse, 0x1, !P2 ;  /* 0x00000001a400780c */ /* 0x040fe40005761670 */
[C---:B------:R-:W-:Y:S02]  /*6b70*/  ISETP.LT.OR P4, PT, R164.reuse, 0x2, !P2 ;  /* 0x00000002a400780c */ /* 0x040fe40005781670 */
[----:B------:R-:W-:-:S09]  /*6b80*/  ISETP.LT.OR P1, PT, R164, 0x1, !P0 ;  /* 0x00000001a400780c */ /* 0x000fd20004721670 */
[-C--:B------:R-:W-:Y:S02]  /*6b90*/  @!P3 IMAD R5, R88, R154.reuse, RZ ;  /* 0x0000009a5805b224 */ /* 0x080fe400078e02ff */
[-C--:B------:R-:W-:Y:S02]  /*6ba0*/  @!P4 IMAD R89, R89, R154.reuse, RZ ;  /* 0x0000009a5959c224 */ /* 0x080fe400078e02ff */
[----:B------:R-:W-:Y:S01]  /*6bb0*/  @!P1 IMAD R11, R90, R154, RZ ;  /* 0x0000009a5a0b9224 */ /* 0x000fe200078e02ff */
[----:B------:R0:W-:Y:S01]  /*6bc0*/  @!P3 STG.E.U8 desc[UR36][R158.64], R5 ;  /* 0x000000059e00b986 */ /* 0x0001e2000c101124 */
[----:B------:R-:W-:-:S03]  /*6bd0*/  ISETP.LT.OR P3, PT, R164, 0x2, !P0 ;  /* 0x00000002a400780c */ /* 0x000fc60004761670 */
[----:B------:R-:W-:Y:S01]  /*6be0*/  @!P4 STG.E.U8 desc[UR36][R158.64+0x1], R89 ;  /* 0x000001599e00c986 */ /* 0x000fe2000c101124 */
[----:B------:R-:W-:-:S03]  /*6bf0*/  ISETP.LT.OR P4, PT, R164, 0x9, !P2 ;  /* 0x00000009a400780c */ /* 0x000fc60005781670 */
[----:B------:R1:W-:Y:S01]  /*6c00*/  @!P1 STG.E.U8 desc[UR36][R12.64], R11 ;  /* 0x0000000b0c009986 */ /* 0x0003e2000c101124 */
[----:B------:R-:W-:-:S05]  /*6c10*/  ISETP.LT.OR P1, PT, R164, 0xa, !P2 ;  /* 0x0000000aa400780c */ /* 0x000fca0005721670 */
[----:B------:R-:W-:-:S04]  /*6c20*/  @!P3 IMAD R91, R91, R154, RZ ;  /* 0x0000009a5b5bb224 */ /* 0x000fc800078e02ff */
[-C--:B0-----:R-:W-:Y:S01]  /*6c30*/  @!P4 IMAD R5, R92, R154.reuse, RZ ;  /* 0x0000009a5c05c224 */ /* 0x081fe200078e02ff */
[----:B------:R-:W-:Y:S01]  /*6c40*/  @!P3 STG.E.U8 desc[UR36][R12.64+0x1], R91 ;  /* 0x0000015b0c00b986 */ /* 0x000fe2000c101124 */
[C---:B------:R-:W-:Y:S02]  /*6c50*/  ISETP.LT.OR P3, PT, R164.reuse, 0x9, !P0 ;  /* 0x00000009a400780c */ /* 0x040fe40004761670 */
[----:B------:R-:W-:Y:S01]  /*6c60*/  @!P1 IMAD R93, R93, R154, RZ ;  /* 0x0000009a5d5d9224 */ /* 0x000fe200078e02ff */
[----:B------:R0:W-:Y:S01]  /*6c70*/  @!P4 STG.E.U8 desc[UR36][R158.64+0x8], R5 ;  /* 0x000008059e00c986 */ /* 0x0001e2000c101124 */
[----:B------:R-:W-:-:S03]  /*6c80*/  ISETP.LT.OR P4, PT, R164, 0xa, !P0 ;  /* 0x0000000aa400780c */ /* 0x000fc60004781670 */
[----:B------:R-:W-:Y:S01]  /*6c90*/  @!P1 STG.E.U8 desc[UR36][R158.64+0x9], R93 ;  /* 0x0000095d9e009986 */ /* 0x000fe2000c101124 */
[----:B------:R-:W-:-:S05]  /*6ca0*/  ISETP.LT.OR P1, PT, R164, 0x11, !P2 ;  /* 0x00000011a400780c */ /* 0x000fca0005721670 */
[----:B-1----:R-:W-:-:S04]  /*6cb0*/  @!P3 IMAD R11, R94, R154, RZ ;  /* 0x0000009a5e0bb224 */ /* 0x002fc800078e02ff */
[-C--:B------:R-:W-:Y:S01]  /*6cc0*/  @!P4 IMAD R95, R95, R154.reuse, RZ ;  /* 0x0000009a5f5fc224 */ /* 0x080fe200078e02ff */
[----:B------:R1:W-:Y:S01]  /*6cd0*/  @!P3 STG.E.U8 desc[UR36][R12.64+0x8], R11 ;  /* 0x0000080b0c00b986 */ /* 0x0003e2000c101124 */
[----:B------:R-:W-:Y:S02]  /*6ce0*/  ISETP.LT.OR P3, PT, R164, 0x12, !P2 ;  /* 0x00000012a400780c */ /* 0x000fe40005761670 */
[----:B------:R-:W-:Y:S01]  /*6cf0*/  @!P1 IMAD R15, R96, R154, RZ ;  /* 0x0000009a600f9224 */ /* 0x000fe200078e02ff */
        /* <DEDUP_REMOVED lines=17> */
[----:B--2---:R-:W-:Y:S01]  /*6e10*/  @!P1 IMAD R15, R102, R154, RZ ;  /* 0x0000009a660f9224 */ /* 0x004fe200078e02ff */
        /* <DEDUP_REMOVED lines=128> */
[----:B------:R-:W-:Y:S01]  /*7620*/  @!P1 STG.E.U8 desc[UR36][R158.64+0x70], R15 ;  /* 0x0000700f9e009986 */ /* 0x000fe2000c101124 */
[----:B------:R-:W-:-:S05]  /*7630*/  ISETP.LT.OR P1, PT, R164, 0x72, !P0 ;  /* 0x00000072a400780c */ /* 0x000fca0004721670 */
[----:B------:R-:W-:-:S04]  /*7640*/  @!P3 IMAD R145, R145, R154, RZ ;  /* 0x0000009a9191b224 */ /* 0x000fc800078e02ff */
[-C--:B0-----:R-:W-:Y:S01]  /*7650*/  @!P4 IMAD R5, R146, R154.reuse, RZ ;  /* 0x0000009a9205c224 */ /* 0x081fe200078e02ff */
[----:B------:R-:W-:Y:S01]  /*7660*/  @!P3 STG.E.U8 desc[UR36][R158.64+0x71], R145 ;  /* 0x000071919e00b986 */ /* 0x000fe2000c101124 */
[C---:B------:R-:W-:Y:S02]  /*7670*/  ISETP.LT.OR P3, PT, R164.reuse, 0x79, !P2 ;  /* 0x00000079a400780c */ /* 0x040fe40005761670 */
[C---:B------:R-:W-:Y:S01]  /*7680*/  ISETP.LT.OR P2, PT, R164.reuse, 0x7a, !P2 ;  /* 0x0000007aa400780c */ /* 0x040fe20005741670 */
[----:B------:R-:W-:Y:S01]  /*7690*/  @!P1 IMAD R147, R147, R154, RZ ;  /* 0x0000009a93939224 */ /* 0x000fe200078e02ff */
[----:B------:R0:W-:Y:S01]  /*76a0*/  @!P4 STG.E.U8 desc[UR36][R12.64+0x70], R5 ;  /* 0x000070050c00c986 */ /* 0x0001e2000c101124 */
[C---:B------:R-:W-:Y:S02]  /*76b0*/  ISETP.LT.OR P4, PT, R164.reuse, 0x79, !P0 ;  /* 0x00000079a400780c */ /* 0x040fe40004781670 */
[----:B------:R-:W-:Y:S01]  /*76c0*/  ISETP.LT.OR P0, PT, R164, 0x7a, !P0 ;  /* 0x0000007aa400780c */ /* 0x000fe20004701670 */
[----:B------:R-:W-:Y:S01]  /*76d0*/  @!P1 STG.E.U8 desc[UR36][R12.64+0x71], R147 ;  /* 0x000071930c009986 */ /* 0x000fe2000c101124 */
[----:B------:R-:W-:-:S04]  /*76e0*/  ISETP.GE.AND P1, PT, R3, 0x81, PT ;  /* 0x000000810300780c */ /* 0x000fc80003f26270 */
[-C--:B-1----:R-:W-:Y:S02]  /*76f0*/  @!P3 IMAD R11, R148, R154.reuse, RZ ;  /* 0x0000009a940bb224 */ /* 0x082fe400078e02ff */
[----:B------:R-:W-:-:S03]  /*7700*/  @!P2 IMAD R149, R149, R154, RZ ;  /* 0x0000009a9595a224 */ /* 0x000fc600078e02ff */
[----:B------:R1:W-:Y:S01]  /*7710*/  @!P3 STG.E.U8 desc[UR36][R158.64+0x78], R11 ;  /* 0x0000780b9e00b986 */ /* 0x0003e2000c101124 */
[----:B------:R-:W-:Y:S01]  /*7720*/  ISETP.LT.OR P3, PT, R164, 0x1, !P1 ;  /* 0x00000001a400780c */ /* 0x000fe20004f61670 */
[-C--:B0-----:R-:W-:Y:S02]  /*7730*/  @!P4 IMAD R5, R150, R154.reuse, RZ ;  /* 0x0000009a9605c224 */ /* 0x081fe400078e02ff */
[----:B------:R-:W-:Y:S01]  /*7740*/  @!P2 STG.E.U8 desc[UR36][R158.64+0x79], R149 ;  /* 0x000079959e00a986 */ /* 0x000fe2000c101124 */
[----:B------:R-:W-:Y:S01]  /*7750*/  ISETP.LT.OR P2, PT, R164, 0x2, !P1 ;  /* 0x00000002a400780c */ /* 0x000fe20004f41670 */
[----:B------:R-:W-:Y:S02]  /*7760*/  @!P0 IMAD R151, R151, R154, RZ ;  /* 0x0000009a97978224 */ /* 0x000fe400078e02ff */
[----:B------:R0:W-:Y:S01]  /*7770*/  @!P4 STG.E.U8 desc[UR36][R12.64+0x78], R5 ;  /* 0x000078050c00c986 */ /* 0x0001e2000c101124 */
[----:B------:R-:W-:-:S03]  /*7780*/  ISETP.GE.AND P4, PT, R3, 0x89, PT ;  /* 0x000000890300780c */ /* 0x000fc60003f86270 */
[----:B------:R-:W-:Y:S01]  /*7790*/  @!P0 STG.E.U8 desc[UR36][R12.64+0x79], R151 ;  /* 0x000079970c008986 */ /* 0x000fe2000c101124 */
[----:B------:R-:W-:Y:S01]  /*77a0*/  ISETP.LT.OR P0, PT, R164, 0x1, !P4 ;  /* 0x00000001a400780c */ /* 0x000fe20006701670 */
[----:B------:R-:W-:-:S04]  /*77b0*/  @!P3 IMAD R3, R24, R154, RZ ;  /* 0x0000009a1803b224 */ /* 0x000fc800078e02ff */
[----:B------:R-:W-:Y:S01]  /*77c0*/  @!P2 IMAD R25, R25, R154, RZ ;  /* 0x0000009a1919a224 */ /* 0x000fe200078e02ff */
[----:B------:R2:W-:Y:S01]  /*77d0*/  @!P3 STG.E.U8 desc[UR36][R6.64], R3 ;  /* 0x000000030600b986 */ /* 0x0005e2000c101124 */
[----:B------:R-:W-:-:S03]  /*77e0*/  ISETP.LT.OR P3, PT, R164, 0x2, !P4 ;  /* 0x00000002a400780c */ /* 0x000fc60006761670 */
[----:B------:R-:W-:Y:S01]  /*77f0*/  @!P2 STG.E.U8 desc[UR36][R6.64+0x1], R25 ;  /* 0x000001190600a986 */ /* 0x000fe2000c101124 */
[----:B------:R-:W-:Y:S02]  /*7800*/  ISETP.LT.OR P2, PT, R164, 0x9, !P1 ;  /* 0x00000009a400780c */ /* 0x000fe40004f41670 */
[----:B-1----:R-:W-:-:S05]  /*7810*/  @!P0 IMAD R11, R26, R154, RZ ;  /* 0x0000009a1a0b8224 */ /* 0x002fca00078e02ff */
[----:B------:R-:W-:Y:S01]  /*7820*/  @!P0 STG.E.U8 desc[UR36][R8.64], R11 ;  /* 0x0000000b08008986 */ /* 0x000fe2000c101124 */
[----:B------:R-:W-:Y:S01]  /*7830*/  ISETP.LT.OR P0, PT, R164, 0xa, !P1 ;  /* 0x0000000aa400780c */ /* 0x000fe20004f01670 */
[----:B------:R-:W-:-:S04]  /*7840*/  @!P3 IMAD R27, R27, R154, RZ ;  /* 0x0000009a1b1bb224 */ /* 0x000fc800078e02ff */
[----:B0-----:R-:W-:Y:S01]  /*7850*/  @!P2 IMAD R5, R28, R154, RZ ;  /* 0x0000009a1c05a224 */ /* 0x001fe200078e02ff */
[----:B------:R-:W-:Y:S01]  /*7860*/  @!P3 STG.E.U8 desc[UR36][R8.64+0x1], R27 ;  /* 0x0000011b0800b986 */ /* 0x000fe2000c101124 */
[----:B------:R-:W-:-:S03]  /*7870*/  ISETP.LT.OR P3, PT, R164, 0x9, !P4 ;  /* 0x00000009a400780c */ /* 0x000fc60006761670 */
[----:B------:R0:W-:Y:S01]  /*7880*/  @!P2 STG.E.U8 desc[UR36][R6.64+0x8], R5 ;  /* 0x000008050600a986 */ /* 0x0001e2000c101124 */
[----:B------:R-:W-:Y:S02]  /*7890*/  ISETP.LT.OR P2, PT, R164, 0xa, !P4 ;  /* 0x0000000aa400780c */ /* 0x000fe40006741670 */
[----:B------:R-:W-:-:S05]  /*78a0*/  @!P0 IMAD R29, R29, R154, RZ ;  /* 0x0000009a1d1d8224 */ /* 0x000fca00078e02ff */
[----:B------:R-:W-:Y:S01]  /*78b0*/  @!P0 STG.E.U8 desc[UR36][R6.64+0x9], R29 ;  /* 0x0000091d06008986 */ /* 0x000fe2000c101124 */
[----:B------:R-:W-:Y:S01]  /*78c0*/  ISETP.LT.OR P0, PT, R164, 0x11, !P1 ;  /* 0x00000011a400780c */ /* 0x000fe20004f01670 */
[----:B--2---:R-:W-:-:S04]  /*78d0*/  @!P3 IMAD R3, R30, R154, RZ ;  /* 0x0000009a1e03b224 */ /* 0x004fc800078e02ff */
[----:B------:R-:W-:Y:S01]  /*78e0*/  @!P2 IMAD R31, R31, R154, RZ ;  /* 0x0000009a1f1fa224 */ /* 0x000fe200078e02ff */
[----:B------:R1:W-:Y:S01]  /*78f0*/  @!P3 STG.E.U8 desc[UR36][R8.64+0x8], R3 ;  /* 0x000008030800b986 */ /* 0x0003e2000c101124 */
[----:B------:R-:W-:-:S03]  /*7900*/  ISETP.LT.OR P3, PT, R164, 0x12, !P1 ;  /* 0x00000012a400780c */ /* 0x000fc60004f61670 */
[----:B------:R-:W-:Y:S01]  /*7910*/  @!P2 STG.E.U8 desc[UR36][R8.64+0x9], R31 ;  /* 0x0000091f0800a986 */ /* 0x000fe2000c101124 */
[----:B------:R-:W-:Y:S02]  /*7920*/  ISETP.LT.OR P2, PT, R164, 0x11, !P4 ;  /* 0x00000011a400780c */ /* 0x000fe40006741670 */
[----:B0-----:R-:W-:-:S05]  /*7930*/  @!P0 IMAD R5, R32, R154, RZ ;  /* 0x0000009a20058224 */ /* 0x001fca00078e02ff */
[----:B------:R0:W-:Y:S01]  /*7940*/  @!P0 STG.E.U8 desc[UR36][R6.64+0x10], R5 ;  /* 0x0000100506008986 */ /* 0x0001e2000c101124 */
[----:B------:R-:W-:Y:S01]  /*7950*/  ISETP.LT.OR P0, PT, R164, 0x12, !P4 ;  /* 0x00000012a400780c */ /* 0x000fe20006701670 */
[----:B------:R-:W-:-:S04]  /*7960*/  @!P3 IMAD R33, R33, R154, RZ ;  /* 0x0000009a2121b224 */ /* 0x000fc800078e02ff */
[----:B------:R-:W-:Y:S01]  /*7970*/  @!P2 IMAD R11, R34, R154, RZ ;  /* 0x0000009a220ba224 */ /* 0x000fe200078e02ff */
[----:B------:R-:W-:Y:S01]  /*7980*/  @!P3 STG.E.U8 desc[UR36][R6.64+0x11], R33 ;  /* 0x000011210600b986 */ /* 0x000fe2000c101124 */
[----:B------:R-:W-:-:S03]  /*7990*/  ISETP.LT.OR P3, PT, R164, 0x19, !P1 ;  /* 0x00000019a400780c */ /* 0x000fc60004f61670 */
[----:B------:R2:W-:Y:S01]  /*79a0*/  @!P2 STG.E.U8 desc[UR36][R8.64+0x10], R11 ;  /* 0x0000100b0800a986 */ /* 0x0005e2000c101124 */
[----:B------:R-:W-:Y:S02]  /*79b0*/  ISETP.LT.OR P2, PT, R164, 0x1a, !P1 ;  /* 0x0000001aa400780c */ /* 0x000fe40004f41670 */
[----:B------:R-:W-:-:S05]  /*79c0*/  @!P0 IMAD R35, R35, R154, RZ ;  /* 0x0000009a23238224 */ /* 0x000fca00078e02ff */
[----:B------:R-:W-:Y:S01]  /*79d0*/  @!P0 STG.E.U8 desc[UR36][R8.64+0x11], R35 ;  /* 0x0000112308008986 */ /* 0x000fe2000c101124 */
[----:B------:R-:W-:Y:S01]  /*79e0*/  ISETP.LT.OR P0, PT, R164, 0x19, !P4 ;  /* 0x00000019a400780c */ /* 0x000fe20006701670 */
[----:B-1----:R-:W-:-:S04]  /*79f0*/  @!P3 IMAD R3, R36, R154, RZ ;  /* 0x0000009a2403b224 */ /* 0x002fc800078e02ff */
        /* <DEDUP_REMOVED lines=9> */
[----:B--2---:R-:W-:Y:S01]  /*7a90*/  @!P2 IMAD R11, R40, R154, RZ ;  /* 0x0000009a280ba224 */ /* 0x004fe200078e02ff */
        /* <DEDUP_REMOVED lines=125> */
[-C--:B--2---:R-:W-:Y:S01]  /*8270*/  @!P2 IMAD R11, R82, R154.reuse, RZ ;  /* 0x0000009a520ba224 */ /* 0x084fe200078e02ff */
[----:B------:R2:W-:Y:S01]  /*8280*/  @!P3 STG.E.U8 desc[UR36][R6.64+0x71], R81 ;  /* 0x000071510600b986 */ /* 0x0005e2000c101124 */
[C---:B------:R-:W-:Y:S02]  /*8290*/  ISETP.LT.OR P3, PT, R164.reuse, 0x79, !P1 ;  /* 0x00000079a400780c */ /* 0x040fe40004f61670 */
[C---:B------:R-:W-:Y:S01]  /*82a0*/  ISETP.LT.OR P1, PT, R164.reuse, 0x7a, !P1 ;  /* 0x0000007aa400780c */ /* 0x040fe20004f21670 */
[----:B------:R2:W-:Y:S01]  /*82b0*/  @!P2 STG.E.U8 desc[UR36][R8.64+0x70], R11 ;  /* 0x0000700b0800a986 */ /* 0x0005e2000c101124 */
[C---:B------:R-:W-:Y:S02]  /*82c0*/  ISETP.LT.OR P2, PT, R164.reuse, 0x79, !P4 ;  /* 0x00000079a400780c */ /* 0x040fe40006741670 */
[----:B------:R-:W-:Y:S01]  /*82d0*/  ISETP.LT.OR P4, PT, R164, 0x7a, !P4 ;  /* 0x0000007aa400780c */ /* 0x000fe20006781670 */
[----:B------:R-:W-:-:S05]  /*82e0*/  @!P0 IMAD R83, R83, R154, RZ ;  /* 0x0000009a53538224 */ /* 0x000fca00078e02ff */
[----:B------:R2:W-:Y:S01]  /*82f0*/  @!P0 STG.E.U8 desc[UR36][R8.64+0x71], R83 ;  /* 0x0000715308008986 */ /* 0x0005e2000c101124 */
[-C--:B-1----:R-:W-:Y:S02]  /*8300*/  @!P3 IMAD R3, R84, R154.reuse, RZ ;  /* 0x0000009a5403b224 */ /* 0x082fe400078e02ff */
[-C--:B------:R-:W-:Y:S02]  /*8310*/  @!P1 IMAD R85, R85, R154.reuse, RZ ;  /* 0x0000009a55559224 */ /* 0x080fe400078e02ff */
[-C--:B0-----:R-:W-:Y:S01]  /*8320*/  @!P2 IMAD R5, R86, R154.reuse, RZ ;  /* 0x0000009a5605a224 */ /* 0x081fe200078e02ff */
[----:B------:R2:W-:Y:S01]  /*8330*/  @!P3 STG.E.U8 desc[UR36][R6.64+0x78], R3 ;  /* 0x000078030600b986 */ /* 0x0005e2000c101124 */
[----:B------:R-:W-:-:S03]  /*8340*/  @!P4 IMAD R87, R87, R154, RZ ;  /* 0x0000009a5757c224 */ /* 0x000fc600078e02ff */
[----:B------:R2:W-:Y:S04]  /*8350*/  @!P1 STG.E.U8 desc[UR36][R6.64+0x79], R85 ;  /* 0x0000795506009986 */ /* 0x0005e8000c101124 */
[----:B------:R2:W-:Y:S04]  /*8360*/  @!P2 STG.E.U8 desc[UR36][R8.64+0x78], R5 ;  /* 0x000078050800a986 */ /* 0x0005e8000c101124 */
[----:B------:R2:W-:Y:S02]  /*8370*/  @!P4 STG.E.U8 desc[UR36][R8.64+0x79], R87 ;  /* 0x000079570800c986 */ /* 0x0005e4000c101124 */
.L_x_293:
[----:B------:R-:W-:Y:S05]  /*8380*/  BSYNC B0 ;  /* 0x0000000000007941 */ /* 0x000fea0003800000 */
.L_x_35:
[----:B------:R-:W-:Y:S01]  /*8390*/  ULDC UR4, c[0x0][0xc] ;  /* 0x0000030000047ab9 */ /* 0x000fe20000000800 */
[----:B------:R-:W-:Y:S01]  /*83a0*/  ULDC UR5, c[0x0][0x10] ;  /* 0x0000040000057ab9 */ /* 0x000fe20000000800 */
[----:B-12---:R-:W1:Y:S01]  /*83b0*/  LDC R3, c[0x0][0x14] ;  /* 0x00000500ff037b82 */ /* 0x006e620000000800 */
[----:B------:R-:W-:Y:S01]  /*83c0*/  UIMAD.WIDE.U32 UR4, UR4, UR5, URZ ;  /* 0x00000005040472a5 */ /* 0x000fe2000f8e003f */
[----:B------:R-:W-:Y:S02]  /*83d0*/  IMAD.MOV.U32 R152, RZ, RZ, -0x1 ;  /* 0xffffffffff987424 */ /* 0x000fe400078e00ff */
[----:B------:R-:W-:-:S03]  /*83e0*/  IMAD.MOV.U32 R22, RZ, RZ, -0x1 ;  /* 0xffffffffff167424 */ /* 0x000fc600078e00ff */
[----:B-1----:R-:W-:-:S04]  /*83f0*/  IMAD.WIDE.U32 R16, R3, UR4, R16 ;  /* 0x0000000403107c25 */ /* 0x002fc8000f8e0010 */
[----:B------:R-:W-:Y:S01]  /*8400*/  IMAD R3, R3, UR5, RZ ;  /* 0x0000000503037c24 */ /* 0x000fe2000f8e02ff */
[----:B------:R-:W-:Y:S02]  /*8410*/  ULDC.64 UR4, c[0x0][0x650] ;  /* 0x0001940000047ab9 */ /* 0x000fe40000000a00 */
[----:B------:R-:W-:Y:S01]  /*8420*/  ISETP.GE.U32.AND P0, PT, R16, UR4, PT ;  /* 0x0000000410007c0c */ /* 0x000fe2000bf06070 */
[--C-:B------:R-:W-:Y:S01]  /*8430*/  IMAD.IADD R17, R17, 0x1, R3.reuse ;  /* 0x0000000111117824 */ /* 0x100fe200078e0203 */
[----:B------:R-:W-:-:S04]  /*8440*/  PRMT R3, RZ, 0x7610, R3 ;  /* 0x00007610ff037816 */ /* 0x000fc80000000003 */
[----:B------:R-:W-:-:S13]  /*8450*/  ISETP.GE.U32.AND.EX P0, PT, R17, UR5, PT, P0 ;  /* 0x0000000511007c0c */ /* 0x000fda000bf06100 */
[----:B------:R-:W-:Y:S05]  /*8460*/  @P0 BRA `(.L_x_294) ;  /* 0x0000000400640947 */ /* 0x000fea0003800000 */
[----:B------:R-:W1:Y:S01]  /*8470*/  S2R R12, SR_CTAID.X ;  /* 0x00000000000c7919 */ /* 0x000e620000002500 */
[----:B------:R-:W2:Y:S01]  /*8480*/  LDC.64 R10, c[0x0][0x628] ;  /* 0x00018a00ff0a7b82 */ /* 0x000ea20000000a00 */
[----:B------:R-:W-:Y:S01]  /*8490*/  ULDC UR4, c[0x0][0x150] ;  /* 0x0000540000047ab9 */ /* 0x000fe20000000800 */
[----:B0--3--:R-:W-:Y:S01]  /*84a0*/  IMAD.MOV.U32 R8, RZ, RZ, R16 ;  /* 0x000000ffff087224 */ /* 0x009fe200078e0010 */
[----:B------:R-:W0:Y:S01]  /*84b0*/  S2R R24, SR_CTAID.Y ;  /* 0x0000000000187919 */ /* 0x000e220000002600 */
[----:B------:R-:W-:-:S04]  /*84c0*/  IMAD.MOV.U32 R9, RZ, RZ, R17 ;  /* 0x000000ffff097224 */ /* 0x000fc800078e0011 */
[----:B------:R-:W3:Y:S08]  /*84d0*/  LDC R21, c[0x0][0x144] ;  /* 0x00005100ff157b82 */ /* 0x000ef00000000800 */
[----:B------:R-:W0:Y:S08]  /*84e0*/  LDC R0, c[0x0][0x630] ;  /* 0x00018c00ff007b82 */ /* 0x000e300000000800 */
[----:B------:R-:W0:Y:S01]  /*84f0*/  LDC.64 R14, c[0x0][0x620] ;  /* 0x00018800ff0e7b82 */ /* 0x000e220000000a00 */
[----:B--2---:R-:W-:-:S04]  /*8500*/  ISETP.NE.U32.AND P0, PT, R10, RZ, PT ;  /* 0x000000ff0a00720c */ /* 0x004fc80003f05070 */
[----:B------:R-:W-:Y:S02]  /*8510*/  ISETP.NE.AND.EX P0, PT, R11, RZ, PT, P0 ;  /* 0x000000ff0b00720c */ /* 0x000fe40003f05300 */
[----:B-1----:R-:W-:-:S05]  /*8520*/  I2FP.F32.U32 R3, R12 ;  /* 0x0000000c00037245 */ /* 0x002fca0000201000 */
[----:B------:R-:W-:-:S04]  /*8530*/  FMUL R3, R3, UR4 ;  /* 0x0000000403037c20 */ /* 0x000fc80008400000 */
[----:B------:R1:W2:Y:S02]  /*8540*/  F2I.U32.TRUNC.NTZ R20, R3 ;  /* 0x0000000300147305 */ /* 0x0002a4000020f000 */
[----:B---3--:R-:W-:Y:S05]  /*8550*/  @!P0 BRA `(.L_x_295) ;  /* 0x0000000000288947 */ /* 0x008fea0003800000 */
[----:B-1----:R-:W1:Y:S02]  /*8560*/  LDC R3, c[0x0][0x634] ;  /* 0x00018d00ff037b82 */ /* 0x002e640000000800 */
[----:B-1----:R-:W-:-:S05]  /*8570*/  IADD3 R3, P0, R16, R3, RZ ;  /* 0x0000000310037210 */ /* 0x002fca0007f1e0ff */
[----:B------:R-:W-:-:S04]  /*8580*/  IMAD.X R13, RZ, RZ, R17, P0 ;  /* 0x000000ffff0d7224 */ /* 0x000fc800000e0611 */
[----:B------:R-:W-:-:S04]  /*8590*/  IMAD.WIDE.U32 R4, R13, R10, RZ ;  /* 0x0000000a0d047225 */ /* 0x000fc800078e00ff */
[----:B----4-:R-:W-:-:S04]  /*85a0*/  IMAD.WIDE.U32 R6, P0, R3, R11, R4 ;  /* 0x0000000b03067225 */ /* 0x010fc80007800004 */
[----:B------:R-:W-:-:S04]  /*85b0*/  IMAD.WIDE.U32 R4, R3, R10, RZ ;  /* 0x0000000a03047225 */ /* 0x000fc800078e00ff */
[----:B------:R-:W-:Y:S01]  /*85c0*/  IMAD.X R9, RZ, RZ, RZ, P0 ;  /* 0x000000ffff097224 */ /* 0x000fe200000e06ff */
[----:B------:R-:W-:Y:S01]  /*85d0*/  IADD3 RZ, P0, R5, R6, RZ ;  /* 0x0000000605ff7210 */ /* 0x000fe20007f1e0ff */
[----:B------:R-:W-:-:S04]  /*85e0*/  IMAD.MOV.U32 R8, RZ, RZ, R7 ;  /* 0x000000ffff087224 */ /* 0x000fc800078e0007 */
[----:B------:R-:W-:-:S08]  /*85f0*/  IMAD.WIDE.U32.X R8, R13, R11, R8, P0 ;  /* 0x0000000b0d087225 */ /* 0x000fd000000e0408 */
.L_x_295:
[----:B----4-:R-:W3:Y:S01]  /*8600*/  LDC.64 R28, c[0x0][0x640] ;  /* 0x00019000ff1c7b82 */ /* 0x010ee20000000a00 */
[-CC-:B0-----:R-:W-:Y:S01]  /*8610*/  SHF.R.U64 R22, R8, R0.reuse, R9.reuse ;  /* 0x0000000008167219 */ /* 0x181fe20000001209 */
[----:B--2---:R-:W-:Y:S01]  /*8620*/  IMAD.MOV R20, RZ, RZ, -R20 ;  /* 0x000000ffff147224 */ /* 0x004fe200078e0a14 */
[----:B------:R-:W-:Y:S01]  /*8630*/  SHF.R.U32.HI R0, RZ, R0, R9 ;  /* 0x00000000ff007219 */ /* 0x000fe20000011609 */
[----:B------:R-:W-:Y:S01]  /*8640*/  ULDC UR4, c[0x0][0x154] ;  /* 0x0000550000047ab9 */ /* 0x000fe20000000800 */
[----:B-1----:R-:W-:Y:S01]  /*8650*/  IADD3 R3, P0, RZ, -R22, RZ ;  /* 0x80000016ff037210 */ /* 0x002fe20007f1e0ff */
[----:B------:R-:W-:Y:S02]  /*8660*/  IMAD R21, R21, R20, R12 ;  /* 0x0000001415157224 */ /* 0x000fe400078e020c */
[----:B------:R-:W0:Y:S01]  /*8670*/  LDC R6, c[0x0][0x618] ;  /* 0x00018600ff067b82 */ /* 0x000e220000000800 */
[----:B------:R-:W-:Y:S02]  /*8680*/  IMAD.MOV.U32 R7, RZ, RZ, 0x1 ;  /* 0x00000001ff077424 */ /* 0x000fe400078e00ff */
[----:B------:R-:W-:-:S04]  /*8690*/  IMAD.X R5, RZ, RZ, ~R0, P0 ;  /* 0x000000ffff057224 */ /* 0x000fc800000e0e00 */
[-C--:B------:R-:W-:Y:S01]  /*86a0*/  IMAD R0, R5, R14.reuse, RZ ;  /* 0x0000000e05007224 */ /* 0x080fe200078e02ff */
[----:B------:R-:W1:Y:S01]  /*86b0*/  LDC R8, c[0x0][0x608] ;  /* 0x00018200ff087b82 */ /* 0x000e620000000800 */
[----:B------:R-:W-:-:S04]  /*86c0*/  IMAD.WIDE.U32 R4, R3, R14, R16 ;  /* 0x0000000e03047225 */ /* 0x000fc800078e0010 */
[----:B------:R-:W-:Y:S01]  /*86d0*/  IMAD R3, R3, R15, R0 ;  /* 0x0000000f03037224 */ /* 0x000fe200078e0200 */
[----:B------:R-:W-:Y:S02]  /*86e0*/  I2FP.F32.U32 R0, R24 ;  /* 0x0000001800007245 */ /* 0x000fe40000201000 */
[----:B------:R-:W2:Y:S01]  /*86f0*/  LDC R26, c[0x0][0x658] ;  /* 0x00019600ff1a7b82 */ /* 0x000ea20000000800 */
[----:B------:R-:W-:Y:S01]  /*8700*/  IMAD.IADD R3, R5, 0x1, R3 ;  /* 0x0000000105037824 */ /* 0x000fe200078e0203 */
[----:B---3--:R-:W-:Y:S01]  /*8710*/  ISETP.NE.U32.AND P0, PT, R28, RZ, PT ;  /* 0x000000ff1c00720c */ /* 0x008fe20003f05070 */
[----:B------:R-:W-:Y:S01]  /*8720*/  FMUL R0, R0, UR4 ;  /* 0x0000000400007c20 */ /* 0x000fe20008400000 */
[----:B------:R-:W-:Y:S02]  /*8730*/  IMAD.MOV.U32 R5, RZ, RZ, -0x1 ;  /* 0xffffffffff057424 */ /* 0x000fe400078e00ff */
[----:B------:R-:W-:Y:S01]  /*8740*/  ISETP.NE.AND.EX P0, PT, R29, RZ, PT, P0 ;  /* 0x000000ff1d00720c */ /* 0x000fe20003f05300 */
[----:B------:R3:W4:Y:S01]  /*8750*/  F2I.U32.TRUNC.NTZ R13, R0 ;  /* 0x00000000000d7305 */ /* 0x000722000020f000 */
[----:B------:R-:W3:Y:S01]  /*8760*/  LDC R15, c[0x0][0x148] ;  /* 0x00005200ff0f7b82 */ /* 0x000ee20000000800 */
[----:B0-----:R-:W-:-:S02]  /*8770*/  SHF.R.U64 R12, R4, R6, R3 ;  /* 0x00000006040c7219 */ /* 0x001fc40000001203 */
[----:B------:R-:W-:-:S05]  /*8780*/  SHF.R.U32.HI R3, RZ, R6, R3 ;  /* 0x00000006ff037219 */ /* 0x000fca0000011603 */
[----:B------:R-:W0:Y:S01]  /*8790*/  LDC R20, c[0x0][0x600] ;  /* 0x00018000ff147b82 */ /* 0x000e220000000800 */
[-CC-:B-1----:R-:W-:Y:S02]  /*87a0*/  SHF.R.U64 R10, R12, R8.reuse, R3.reuse ;  /* 0x000000080c0a7219 */ /* 0x182fe40000001203 */
[----:B------:R-:W-:-:S05]  /*87b0*/  SHF.R.U32.HI R3, RZ, R8, R3 ;  /* 0x00000008ff037219 */ /* 0x000fca0000011603 */
[----:B------:R-:W1:Y:S01]  /*87c0*/  LDC R27, c[0x0][0x648] ;  /* 0x00019200ff1b7b82 */ /* 0x000e620000000800 */
[-C--:B--2---:R-:W-:Y:S02]  /*87d0*/  SHF.L.U32 R4, R5, R26.reuse, RZ ;  /* 0x0000001a05047219 */ /* 0x084fe400000006ff */
[-CC-:B------:R-:W-:Y:S02]  /*87e0*/  SHF.R.U64 R14, R10, R26.reuse, R3.reuse ;  /* 0x0000001a0a0e7219 */ /* 0x180fe40000001203 */
[----:B------:R-:W-:Y:S02]  /*87f0*/  SHF.R.U32.HI R5, RZ, R26, R3 ;  /* 0x0000001aff057219 */ /* 0x000fe40000011603 */
[----:B------:R-:W-:Y:S01]  /*8800*/  LOP3.LUT R25, RZ, R4, RZ, 0x33, !PT ;  /* 0x00000004ff197212 */ /* 0x000fe200078e33ff */
[----:B------:R-:W2:Y:S01]  /*8810*/  LDC R30, c[0x0][0x638] ;  /* 0x00018e00ff1e7b82 */ /* 0x000ea20000000800 */
[----:B------:R-:W-:Y:S01]  /*8820*/  SHF.L.U32 R26, R7, R26, RZ ;  /* 0x0000001a071a7219 */ /* 0x000fe200000006ff */
[----:B------:R-:W-:-:S06]  /*8830*/  IMAD.MOV.U32 R4, RZ, RZ, R14 ;  /* 0x000000ffff047224 */ /* 0x000fcc00078e000e */
[----:B------:R-:W0:Y:S01]  /*8840*/  LDC R31, c[0x0][0x610] ;  /* 0x00018400ff1f7b82 */ /* 0x000e220000000800 */
[----:B----4-:R-:W-:Y:S05]  /*8850*/  @!P0 BRA `(.L_x_296) ;  /* 0x0000000000288947 */ /* 0x010fea0003800000 */
        /* <DEDUP_REMOVED lines=10> */
.L_x_296:
[----:B------:R-:W-:Y:S01]  /*8900*/  ISETP.NE.AND P0, PT, R2, 0x1, PT ;  /* 0x000000010200780c */ /* 0x000fe20003f05270 */
[----:B0-----:R-:W-:Y:S01]  /*8910*/  VIADD R7, R20, 0xffffffff ;  /* 0xffffffff14077836 */ /* 0x001fe20000000000 */
[----:B-1-3--:R-:W-:Y:S01]  /*8920*/  SHF.R.U64 R0, R4, R27, R5 ;  /* 0x0000001b04007219 */ /* 0x00afe20000001205 */
[----:B------:R-:W-:Y:S01]  /*8930*/  IMAD.MOV R13, RZ, RZ, -R13 ;  /* 0x000000ffff0d7224 */ /* 0x000fe200078e0a0d */
[----:B------:R-:W-:Y:S01]  /*8940*/  LOP3.LUT R5, R10, R25, RZ, 0xc0, !PT ;  /* 0x000000190a057212 */ /* 0x000fe200078ec0ff */
[----:B------:R-:W-:Y:S01]  /*8950*/  IMAD.MOV.U32 R4, RZ, RZ, 0x1 ;  /* 0x00000001ff047424 */ /* 0x000fe200078e00ff */
[----:B------:R-:W-:Y:S01]  /*8960*/  LOP3.LUT R12, R12, R7, RZ, 0xc0, !PT ;  /* 0x000000070c0c7212 */ /* 0x000fe200078ec0ff */
[----:B------:R-:W-:Y:S02]  /*8970*/  IMAD.MOV R3, RZ, RZ, -R0 ;  /* 0x000000ffff037224 */ /* 0x000fe400078e0a00 */
[----:B------:R-:W-:Y:S02]  /*8980*/  IMAD R0, R26, R0, R5 ;  /* 0x000000001a007224 */ /* 0x000fe400078e0205 */
[----:B--2---:R-:W-:-:S02]  /*8990*/  IMAD R3, R3, R30, R14 ;  /* 0x0000001e03037224 */ /* 0x004fc400078e020e */
[----:B------:R-:W-:Y:S02]  /*89a0*/  @P0 IMAD R21, R15, R13, R24 ;  /* 0x0000000d0f150224 */ /* 0x000fe400078e0218 */
[----:B------:R-:W-:Y:S01]  /*89b0*/  IMAD R5, R3, R20, R12 ;  /* 0x0000001403057224 */ /* 0x000fe200078e020c */
[----:B------:R-:W-:Y:S01]  /*89c0*/  PRMT R3, R4, 0x7610, R3 ;  /* 0x0000761004037816 */ /* 0x000fe20000000003 */
[----:B------:R-:W-:-:S05]  /*89d0*/  IMAD R0, R0, R31, R21 ;  /* 0x0000001f00007224 */ /* 0x000fca00078e0215 */
[----:B------:R-:W-:Y:S02]  /*89e0*/  SEL R152, R5, R0, !P0 ;  /* 0x0000000005987207 */ /* 0x000fe40004000000 */
[----:B------:R-:W-:-:S07]  /*89f0*/  SEL R0, R0, R5, !P0 ;  /* 0x0000000500007207 */ /* 0x000fce0004000000 */
.L_x_294:
[----:B------:R-:W-:Y:S01]  /*8a00*/  LOP3.LUT P0, RZ, R3, 0xff, RZ, 0xc0, !PT ;  /* 0x000000ff03ff7812 */ /* 0x000fe2000780c0ff */
[----:B------:R-:W-:-:S12]  /*8a10*/  IMAD.MOV.U32 R153, RZ, RZ, R0 ;  /* 0x000000ffff997224 */ /* 0x000fd800078e0000 */
[----:B------:R-:W-:Y:S05]  /*8a20*/  @P0 BRA `(.L_x_297) ;  /* 0xffffff8800500947 */ /* 0x000fea000383ffff */
[----:B------:R-:W-:Y:S05]  /*8a30*/  EXIT ;  /* 0x000000000000794d */ /* 0x000fea0003800000 */
.L_x_8:
[----:B0-----:R-:W-:Y:S01]  /*8a40*/  ULDC.64 UR4, c[0x0][0x650] ;  /* 0x0001940000047ab9 */ /* 0x001fe20000000a00 */
        /* <DEDUP_REMOVED lines=25> */
.L_x_299:
[----:B------:R-:W0:Y:S01]  /*8be0*/  LDC.64 R26, c[0x0][0x640] ;  /* 0x00019000ff1a7b82 */ /* 0x000e220000000a00 */
[-CC-:B------:R-:W-:Y:S01]  /*8bf0*/  SHF.R.U64 R21, R12, R8.reuse, R13.reuse ;  /* 0x000000080c157219 */ /* 0x180fe2000000120d */
[----:B------:R-:W-:Y:S01]  /*8c00*/  IMAD.MOV.U32 R30, RZ, RZ, 0x1 ;  /* 0x00000001ff1e7424 */ /* 0x000fe200078e00ff */
[----:B------:R-:W-:Y:S02]  /*8c10*/  SHF.R.U32.HI R6, RZ, R8, R13 ;  /* 0x00000008ff067219 */ /* 0x000fe4000001160d */
[----:B------:R-:W-:-:S03]  /*8c20*/  IADD3 R11, P0, RZ, -R21, RZ ;  /* 0x80000015ff0b7210 */ /* 0x000fc60007f1e0ff */
[----:B------:R-:W1:Y:S02]  /*8c30*/  LDC R10, c[0x0][0x618] ;  /* 0x00018600ff0a7b82 */ /* 0x000e640000000800 */
[----:B------:R-:W-:-:S04]  /*8c40*/  IMAD.X R7, RZ, RZ, ~R6, P0 ;  /* 0x000000ffff077224 */ /* 0x000fc800000e0e06 */
[-C--:B------:R-:W-:Y:S02]  /*8c50*/  IMAD R8, R7, R22.reuse, RZ ;  /* 0x0000001607087224 */ /* 0x080fe400078e02ff */
[----:B------:R-:W2:Y:S01]  /*8c60*/  LDC R12, c[0x0][0x608] ;  /* 0x00018200ff0c7b82 */ /* 0x000ea20000000800 */
[----:B------:R-:W-:-:S04]  /*8c70*/  IMAD.WIDE.U32 R6, R11, R22, R16 ;  /* 0x000000160b067225 */ /* 0x000fc800078e0010 */
[----:B------:R-:W-:-:S03]  /*8c80*/  IMAD R11, R11, R23, R8 ;  /* 0x000000170b0b7224 */ /* 0x000fc600078e0208 */
[----:B------:R-:W3:Y:S01]  /*8c90*/  LDC R25, c[0x0][0x658] ;  /* 0x00019600ff197b82 */ /* 0x000ee20000000800 */
[----:B------:R-:W-:Y:S01]  /*8ca0*/  IMAD.IADD R7, R7, 0x1, R11 ;  /* 0x0000000107077824 */ /* 0x000fe200078e020b */
[----:B0-----:R-:W-:-:S04]  /*8cb0*/  ISETP.NE.U32.AND P0, PT, R26, RZ, PT ;  /* 0x000000ff1a00720c */ /* 0x001fc80003f05070 */
[----:B------:R-:W-:Y:S02]  /*8cc0*/  ISETP.NE.AND.EX P0, PT, R27, RZ, PT, P0 ;  /* 0x000000ff1b00720c */ /* 0x000fe40003f05300 */
[----:B------:R-:W0:Y:S01]  /*8cd0*/  LDC R22, c[0x0][0x600] ;  /* 0x00018000ff167b82 */ /* 0x000e220000000800 */
[-CC-:B-1----:R-:W-:Y:S02]  /*8ce0*/  SHF.R.U64 R8, R6, R10.reuse, R7.reuse ;  /* 0x0000000a06087219 */ /* 0x182fe40000001207 */
[----:B------:R-:W-:Y:S01]  /*8cf0*/  SHF.R.U32.HI R7, RZ, R10, R7 ;  /* 0x0000000aff077219 */ /* 0x000fe20000011607 */
[----:B------:R-:W-:-:S04]  /*8d00*/  IMAD.MOV.U32 R10, RZ, RZ, -0x1 ;  /* 0xffffffffff0a7424 */ /* 0x000fc800078e00ff */
        /* <DEDUP_REMOVED lines=21> */
.L_x_300:
[----:B------:R-:W-:Y:S01]  /*8e60*/  ISETP.NE.AND P0, PT, R2, 0x1, PT ;  /* 0x000000010200780c */ /* 0x000fe20003f05270 */
[----:B0-----:R-:W-:Y:S01]  /*8e70*/  VIADD R11, R22, 0xffffffff ;  /* 0xffffffff160b7836 */ /* 0x001fe20000000000 */
[----:B-1----:R-:W-:Y:S02]  /*8e80*/  SHF.R.U64 R6, R6, R24, R7 ;  /* 0x0000001806067219 */ /* 0x002fe40000001207 */
[----:B------:R-:W-:Y:S02]  /*8e90*/  SHF.L.U32 R30, R30, R25, RZ ;  /* 0x000000191e1e7219 */ /* 0x000fe400000006ff */
[----:B------:R-:W-:Y:S01]  /*8ea0*/  LOP3.LUT R5, R23, R32, RZ, 0xc0, !PT ;  /* 0x0000002017057212 */ /* 0x000fe200078ec0ff */
[----:B------:R-:W-:-:S04]  /*8eb0*/  IMAD.MOV R7, RZ, RZ, -R6 ;  /* 0x000000ffff077224 */ /* 0x000fc800078e0a06 */
[----:B------:R-:W-:Y:S01]  /*8ec0*/  IMAD R6, R30, R6, R5 ;  /* 0x000000061e067224 */ /* 0x000fe200078e0205 */
[----:B------:R-:W-:Y:S01]  /*8ed0*/  LOP3.LUT R5, R8, R11, RZ, 0xc0, !PT ;  /* 0x0000000b08057212 */ /* 0x000fe200078ec0ff */
[----:B------:R-:W-:Y:S02]  /*8ee0*/  @P0 IMAD R3, R9, R14, R4 ;  /* 0x0000000e09030224 */ /* 0x000fe400078e0204 */
[----:B--2---:R-:W-:Y:S02]  /*8ef0*/  IMAD R4, R7, R28, R20 ;  /* 0x0000001c07047224 */ /* 0x004fe400078e0214 */
[----:B---3--:R-:W-:Y:S02]  /*8f00*/  IMAD R3, R6, R29, R3 ;  /* 0x0000001d06037224 */ /* 0x008fe400078e0203 */
[----:B------:R-:W-:Y:S02]  /*8f10*/  IMAD R4, R4, R22, R5 ;  /* 0x0000001604047224 */ /* 0x000fe400078e0205 */
[----:B------:R-:W-:-:S02]  /*8f20*/  IMAD.MOV.U32 R8, RZ, RZ, 0x1 ;  /* 0x00000001ff087424 */ /* 0x000fc400078e00ff */
[----:B------:R-:W-:Y:S01]  /*8f30*/  IMAD.MOV.U32 R6, RZ, RZ, R21 ;  /* 0x000000ffff067224 */ /* 0x000fe200078e0015 */
[----:B------:R-:W-:Y:S02]  /*8f40*/  SEL R7, R4, R3, !P0 ;  /* 0x0000000304077207 */ /* 0x000fe40004000000 */
[----:B------:R-:W-:-:S07]  /*8f50*/  SEL R20, R3, R4, !P0 ;  /* 0x0000000403147207 */ /* 0x000fce0004000000 */
.L_x_298:
[----:B------:R-:W-:-:S08]  /*8f60*/  NOP ;  /* 0x0000000000007918 */ /* 0x000fd00000000000 */
[----:B------:R-:W0:-:S00]  /*8f70*/  USETMAXREG.DEALLOC.CTAPOOL 0x28 ;  /* 0x00000028000079c8 */ /* 0x000e0000080e0500 */
[----:B0-----:R-:W-:-:S13]  /*8f80*/  ISETP.NE.AND P0, PT, R0, RZ, PT ;  /* 0x000000ff0000720c */ /* 0x001fda0003f05270 */
[----:B------:R-:W-:Y:S05]  /*8f90*/  @P0 EXIT ;  /* 0x000000000000094d */ /* 0x000fea0003800000 */
[----:B------:R-:W-:Y:S01]  /*8fa0*/  LOP3.LUT P0, RZ, R8, 0xff, RZ, 0xc0, !PT ;  /* 0x000000ff08ff7812 */ /* 0x000fe2000780c0ff */
[----:B------:R-:W-:Y:S02]  /*8fb0*/  IMAD.MOV.U32 R0, RZ, RZ, 0x1 ;  /* 0x00000001ff007424 */ /* 0x000fe400078e00ff */
[----:B------:R-:W-:-:S10]  /*8fc0*/  IMAD.MOV.U32 R3, RZ, RZ, RZ ;  /* 0x000000ffff037224 */ /* 0x000fd400078e00ff */
[----:B------:R-:W-:Y:S05]  /*8fd0*/  @!P0 BRA `(.L_x_301) ;  /* 0x0000000c00448947 */ /* 0x000fea0003800000 */
[----:B------:R-:W0:Y:S01]  /*8fe0*/  LDC R0, c[0x0][0x28c] ;  /* 0x0000a300ff007b82 */ /* 0x000e220000000800 */
[----:B------:R-:W-:Y:S01]  /*8ff0*/  ULDC UR5, c[0x0][0x658] ;  /* 0x0001960000057ab9 */ /* 0x000fe20000000800 */
[----:B------:R-:W-:Y:S01]  /*9000*/  UMOV UR7, 0xffffffff ;  /* 0xffffffff00077882 */ /* 0x000fe20000000000 */
[----:B------:R-:W-:Y:S01]  /*9010*/  ULDC UR6, c[0x0][0xc] ;  /* 0x0000030000067ab9 */ /* 0x000fe20000000800 */
[----:B------:R-:W-:Y:S01]  /*9020*/  USHF.L.U32 UR8, UR7, UR5, URZ ;  /* 0x0000000507087299 */ /* 0x000fe2000800063f */
[----:B------:R-:W-:Y:S01]  /*9030*/  BSSY B0, `(.L_x_301) ;  /* 0x00000cb000007945 */ /* 0x000fe20003800000 */
[----:B------:R-:W-:Y:S01]  /*9040*/  UMOV UR9, 0x1 ;  /* 0x0000000100097882 */ /* 0x000fe20000000000 */
[----:B------:R-:W-:Y:S01]  /*9050*/  ULDC UR7, c[0x0][0x10] ;  /* 0x0000040000077ab9 */ /* 0x000fe20000000800 */
[----:B------:R-:W1:Y:S01]  /*9060*/  S2UR UR10, SR_CgaCtaId ;  /* 0x00000000000a79c3 */ /* 0x000e620000008800 */
[----:B------:R-:W-:Y:S01]  /*9070*/  UIMAD.WIDE.U32 UR6, UR6, UR7, URZ ;  /* 0x00000007060672a5 */ /* 0x000fe2000f8e003f */
[----:B------:R-:W-:Y:S01]  /*9080*/  IMAD.MOV.U32 R11, RZ, RZ, 0x1 ;  /* 0x00000001ff0b7424 */ /* 0x000fe200078e00ff */
[----:B------:R-:W-:Y:S01]  /*9090*/  USHF.L.U32 UR17, UR9, UR5, URZ ;  /* 0x0000000509117299 */ /* 0x000fe2000800063f */
[----:B------:R-:W-:Y:S01]  /*90a0*/  LOP3.LUT R8, R19, 0x2, RZ, 0xfc, !PT ;  /* 0x0000000213087812 */ /* 0x000fe200078efcff */
[----:B------:R-:W-:Y:S01]  /*90b0*/  ULDC UR4, c[0x0][0x600] ;  /* 0x0001800000047ab9 */ /* 0x000fe20000000800 */
[----:B------:R-:W-:Y:S01]  /*90c0*/  ULDC UR5, c[0x0][0x14] ;  /* 0x0000050000057ab9 */ /* 0x000fe20000000800 */
[----:B------:R-:W-:-:S02]  /*90d0*/  UIADD3 UR4, UR4, -0x1, URZ ;  /* 0xffffffff04047890 */ /* 0x000fc4000fffe03f */
[----:B------:R-:W-:Y:S02]  /*90e0*/  UIMAD.WIDE.U32 UR22, UR6, UR5, URZ ;  /* 0x00000005061672a5 */ /* 0x000fe4000f8e003f */
[----:B------:R-:W-:Y:S02]  /*90f0*/  UIMAD UR13, UR7, UR5, URZ ;  /* 0x00000005070d72a4 */ /* 0x000fe4000f8e023f */
[----:B------:R-:W-:Y:S02]  /*9100*/  ULOP3.LUT UR16, URZ, UR8, URZ, 0x33, !UPT ;  /* 0x000000083f107292 */ /* 0x000fe4000f8e333f */
[----:B------:R-:W-:Y:S01]  /*9110*/  UIADD3 UR13, UR23, UR13, URZ ;  /* 0x0000000d170d7290 */ /* 0x000fe2000fffe03f */
[----:B0-----:R-:W-:Y:S01]  /*9120*/  VIADD R0, R0, 0x1f ;  /* 0x0000001f00007836 */ /* 0x001fe20000000000 */
[----:B------:R-:W-:-:S04]  /*9130*/  ULDC.64 UR24, c[0x0][0x198] ;  /* 0x0000660000187ab9 */ /* 0x000fc80000000a00 */
[----:B------:R-:W-:Y:S01]  /*9140*/  SHF.R.S32.HI R3, RZ, 0x1f, R0 ;  /* 0x0000001fff037819 */ /* 0x000fe20000011400 */
[----:B-1----:R-:W-:-:S03]  /*9150*/  IMAD.U32 R9, RZ, RZ, UR10 ;  /* 0x0000000aff097e24 */ /* 0x002fc6000f8e00ff */
[----:B------:R-:W-:Y:S01]  /*9160*/  LEA.HI R3, R3, R0, RZ, 0x5 ;  /* 0x0000000003037211 */ /* 0x000fe200078f28ff */
[----:B------:R-:W-:-:S03]  /*9170*/  IMAD.MOV.U32 R0, RZ, RZ, 0x1 ;  /* 0x00000001ff007424 */ /* 0x000fc600078e00ff */
[----:B------:R-:W-:Y:S01]  /*9180*/  SHF.R.S32.HI R10, RZ, 0x5, R3 ;  /* 0x00000005ff0a7819 */ /* 0x000fe20000011403 */
[----:B------:R-:W-:Y:S01]  /*9190*/  IMAD.MOV.U32 R3, RZ, RZ, RZ ;  /* 0x000000ffff037224 */ /* 0x000fe200078e00ff */
[----:B------:R-:W-:-:S03]  /*91a0*/  LEA R12, R9, 0x200, 0xb ;  /* 0x00000200090c7811 */ /* 0x000fc600078e58ff */
[----:B------:R-:W-:-:S07]  /*91b0*/  VIADD R13, R10, 0x1 ;  /* 0x000000010a0d7836 */ /* 0x000fce0000000000 */
.L_x_312:
[----:B------:R-:W-:-:S03]  /*91c0*/  UMOV UR5, 0xffffffff ;  /* 0xffffffff00057882 */ /* 0x000fc60000000000 */
[----:B------:R-:W-:Y:S05]  /*91d0*/  BRA.DIV UR5, `(.L_x_302) ;  /* 0x0000001605a47947 */ /* 0x000fea000b800000 */
[----:B------:R-:W-:-:S13]  /*91e0*/  ELECT P6, URZ, PT ;  /* 0x00000000003f782f */ /* 0x000fda00038c0000 */
.L_x_337:
[----:B------:R-:W0:Y:S01]  /*91f0*/  LDC R4, c[0x0][0x28c] ;  /* 0x0000a300ff047b82 */ /* 0x000e220000000800 */
[----:B------:R-:W-:Y:S01]  /*9200*/  BSSY B1, `(.L_x_303) ;  /* 0x000003a000017945 */ /* 0x000fe20003800000 */
[----:B0-----:R-:W-:-:S13]  /*9210*/  ISETP.LT.OR P6, PT, R4, 0x1, !P6 ;  /* 0x000000010400780c */ /* 0x001fda00077c1670 */
[----:B------:R-:W-:Y:S05]  /*9220*/  @P6 BRA `(.L_x_304) ;  /* 0x0000000000dc6947 */ /* 0x000fea0003800000 */
[----:B------:R-:W-:Y:S02]  /*9230*/  IMAD R20, R20, 0x4, R9 ;  /* 0x0000000414147824 */ /* 0x000fe400078e0209 */
[----:B------:R-:W-:Y:S02]  /*9240*/  IMAD.SHL.U32 R21, R7, 0x80, RZ ;  /* 0x0000008007157824 */ /* 0x000fe400078e00ff */
[----:B------:R-:W-:Y:S02]  /*9250*/  IMAD.MOV.U32 R24, RZ, RZ, RZ ;  /* 0x000000ffff187224 */ /* 0x000fe400078e00ff */
[----:B------:R-:W-:Y:S02]  /*9260*/  IMAD.MOV.U32 R4, RZ, RZ, R13 ;  /* 0x000000ffff047224 */ /* 0x000fe400078e000d */
[----:B------:R-:W-:Y:S02]  /*9270*/  IMAD.MOV.U32 R5, RZ, RZ, R0 ;  /* 0x000000ffff057224 */ /* 0x000fe400078e0000 */
[----:B------:R-:W-:-:S02]  /*9280*/  IMAD.MOV.U32 R7, RZ, RZ, R3 ;  /* 0x000000ffff077224 */ /* 0x000fc400078e0003 */
[----:B------:R-:W-:-:S07]  /*9290*/  IMAD.SHL.U32 R20, R20, 0x40, RZ ;  /* 0x0000004014147824 */ /* 0x000fce00078e00ff */
.L_x_307:
[----:B------:R-:W0:Y:S01]  /*92a0*/  S2UR UR5, SR_CgaCtaId ;  /* 0x00000000000579c3 */ /* 0x000e220000008800 */
[----:B------:R-:W-:Y:S02]  /*92b0*/  MOV R14, 0x400 ;  /* 0x00000400000e7802 */ /* 0x000fe40000000f00 */
[----:B------:R-:W-:-:S13]  /*92c0*/  LOP3.LUT P1, RZ, R18, 0x7f, RZ, 0xc0, !PT ;  /* 0x0000007f12ff7812 */ /* 0x000fda000782c0ff */
[----:B------:R-:W1:Y:S01]  /*92d0*/  @!P1 LDC R15, c[0x0][0x500] ;  /* 0x00014000ff0f9b82 */ /* 0x000e620000000800 */
[----:B0-----:R-:W-:-:S05]  /*92e0*/  IMAD.U32 R9, RZ, RZ, UR5 ;  /* 0x00000005ff097e24 */ /* 0x001fca000f8e00ff */
[----:B------:R-:W-:Y:S02]  /*92f0*/  LEA R22, R9, R14, 0x18 ;  /* 0x0000000e09167211 */ /* 0x000fe400078ec0ff */
[----:B------:R-:W-:-:S03]  /*9300*/  SHF.L.U32 R14, R5, 0x1f, RZ ;  /* 0x0000001f050e7819 */ /* 0x000fc600000006ff */
[----:B------:R-:W-:-:S04]  /*9310*/  IMAD R23, R7, 0x8, R22 ;  /* 0x0000000807177824 */ /* 0x000fc800078e0216 */
[----:B------:R-:W0:Y:S02]  /*9320*/  SYNCS.PHASECHK.TRANS64.TRYWAIT P0, [R23+URZ+0x90], R14 ;  /* 0x0000900e170075a7 */ /* 0x000e24000800017f */
[----:B01----:R-:W-:Y:S05]  /*9330*/  @!P0 BRA `(.L_x_305) ;  /* 0x00000014006c8947 */ /* 0x003fea0003800000 */
.L_x_338:
[----:B0-----:R-:W-:Y:S01]  /*9340*/  PRMT R14, R8, 0x9910, RZ ;  /* 0x00009910080e7816 */ /* 0x001fe200000000ff */
[----:B------:R0:W-:Y:S03]  /*9350*/  @!P1 SYNCS.ARRIVE.TRANS64 RZ, [R23+URZ], R15 ;  /* 0x0000000f17ff99a7 */ /* 0x0001e6000800003f */
[----:B------:R-:W-:-:S13]  /*9360*/  ISETP.NE.AND P0, PT, R14, 0x2, PT ;  /* 0x000000020e00780c */ /* 0x000fda0003f05270 */
[----:B0-----:R-:W-:Y:S05]  /*9370*/  @P0 BRA `(.L_x_306) ;  /* 0x0000000000040947 */ /* 0x001fea0003800000 */
[----:B------:R-:W-:Y:S01]  /*9380*/  BPT.TRAP 0x1 ;  /* 0x000000040000795c */ /* 0x000fe20000300000 */
.L_x_306:
[C---:B------:R-:W-:Y:S01]  /*9390*/  IMAD R14, R7.reuse, 0x2000, R12 ;  /* 0x00002000070e7824 */ /* 0x040fe200078e020c */
[----:B------:R-:W-:Y:S01]  /*93a0*/  R2UR UR8, R22 ;  /* 0x00000000160872ca */ /* 0x000fe200000e0000 */
[----:B------:R-:W-:Y:S01]  /*93b0*/  IMAD R22, R7, 0x1000, R22 ;  /* 0x0000100007167824 */ /* 0x000fe200078e0216 */
[----:B------:R-:W-:Y:S01]  /*93c0*/  R2UR UR18, R20 ;  /* 0x00000000141272ca */ /* 0x000fe200000e0000 */
[----:B------:R-:W-:Y:S01]  /*93d0*/  VIADD R4, R4, 0xffffffff ;  /* 0xffffffff04047836 */ /* 0x000fe20000000000 */
[----:B------:R-:W-:Y:S01]  /*93e0*/  R2UR UR5, R14 ;  /* 0x000000000e0572ca */ /* 0x000fe200000e0000 */
[----:B------:R-:W-:Y:S01]  /*93f0*/  UIADD3 UR6, UP0, UR24, 0xf0, URZ ;  /* 0x000000f018067890 */ /* 0x000fe2000ff1e03f */
[----:B------:R-:W-:Y:S01]  /*9400*/  R2UR UR11, R22 ;  /* 0x00000000160b72ca */ /* 0x000fe200000e0000 */
[----:B------:R-:W-:Y:S01]  /*9410*/  UIADD3 UR26, UP1, UR24, 0x1f0, URZ ;  /* 0x000001f0181a7890 */ /* 0x000fe2000ff3e03f */
[----:B------:R-:W-:Y:S01]  /*9420*/  R2UR UR9, R23 ;  /* 0x00000000170972ca */ /* 0x000fe200000e0000 */
[----:B------:R-:W-:Y:S01]  /*9430*/  UIADD3.X UR7, URZ, UR25, URZ, UP0, !UPT ;  /* 0x000000193f077290 */ /* 0x000fe200087fe43f */
[----:B------:R-:W-:Y:S01]  /*9440*/  R2UR UR10, R24 ;  /* 0x00000000180a72ca */ /* 0x000fe200000e0000 */
[----:B------:R-:W-:Y:S01]  /*9450*/  VIADD R7, R7, 0x1 ;  /* 0x0000000107077836 */ /* 0x000fe20000000000 */
[----:B------:R-:W-:Y:S01]  /*9460*/  R2UR UR12, R6 ;  /* 0x00000000060c72ca */ /* 0x000fe200000e0000 */
[----:B------:R-:W-:Y:S01]  /*9470*/  UIADD3.X UR27, URZ, UR25, URZ, UP1, !UPT ;  /* 0x000000193f1b7290 */ /* 0x000fe20008ffe43f */
[----:B------:R-:W-:Y:S01]  /*9480*/  R2UR UR19, R21 ;  /* 0x00000000151372ca */ /* 0x000fe200000e0000 */
[----:B------:R-:W-:Y:S01]  /*9490*/  UMOV UR20, 0xf0000 ;  /* 0x000f000000147882 */ /* 0x000fe20000000000 */
[----:B------:R-:W-:Y:S01]  /*94a0*/  ISETP.GT.AND P1, PT, R4, 0x1, PT ;  /* 0x000000010400780c */ /* 0x000fe20003f24270 */
[----:B------:R-:W-:Y:S01]  /*94b0*/  UIADD3 UR8, UR8, UR5, URZ ;  /* 0x0000000508087290 */ /* 0x000fe2000fffe03f */
[----:B------:R-:W-:Y:S01]  /*94c0*/  ISETP.NE.AND P0, PT, R7, 0x12, PT ;  /* 0x000000120700780c */ /* 0x000fe20003f05270 */
[----:B------:R-:W-:Y:S01]  /*94d0*/  UIADD3 UR5, UR11, 0x24200, URZ ;  /* 0x000242000b057890 */ /* 0x000fe2000fffe03f */
[----:B------:R-:W-:Y:S01]  /*94e0*/  VIADD R24, R24, 0x20 ;  /* 0x0000002018187836 */ /* 0x000fe20000000000 */
[----:B------:R-:W-:Y:S01]  /*94f0*/  UMOV UR14, 0x0 ;  /* 0x00000000000e7882 */ /* 0x000fe20000000000 */
[----:B------:R-:W-:Y:S01]  /*9500*/  UMOV UR15, 0x10000000 ;  /* 0x10000000000f7882 */ /* 0x000fe20000000000 */
[----:B------:R-:W-:Y:S01]  /*9510*/  UMOV UR11, UR18 ;  /* 0x00000012000b7c82 */ /* 0x000fe20008000000 */
[----:B------:R-:W-:-:S02]  /*9520*/  SEL R14, RZ, 0x1, P0 ;  /* 0x00000001ff0e7807 */ /* 0x000fc40000000000 */
[----:B------:R0:W-:Y:S01]  /*9530*/  UTMALDG.3D.MULTICAST [UR8], [UR6], UR20, desc[UR14] ;  /* 0x00000e08060073b4 */ /* 0x0001e20008011814 */
[----:B------:R-:W-:Y:S02]  /*9540*/  SEL R7, R7, RZ, P0 ;  /* 0x000000ff07077207 */ /* 0x000fe40000000000 */
[----:B------:R-:W-:Y:S01]  /*9550*/  LOP3.LUT R5, R5, R14, RZ, 0x3c, !PT ;  /* 0x0000000e05057212 */ /* 0x000fe200078e3cff */
[----:B0-----:R-:W-:Y:S01]  /*9560*/  UMOV UR8, UR5 ;  /* 0x0000000500087c82 */ /* 0x001fe20008000000 */
[----:B------:R-:W-:Y:S02]  /*9570*/  UMOV UR11, UR19 ;  /* 0x00000013000b7c82 */ /* 0x000fe40008000000 */
[----:B------:R0:W-:Y:S02]  /*9580*/  UTMALDG.3D [UR8], [UR26], desc[UR14] ;  /* 0x00000e081a0075b4 */ /* 0x0001e40008011000 */
[----:B0-----:R-:W-:Y:S05]  /*9590*/  @P1 BRA `(.L_x_307) ;  /* 0xfffffffc00401947 */ /* 0x001fea000383ffff */
.L_x_304:
[----:B------:R-:W-:Y:S05]  /*95a0*/  BSYNC B1 ;  /* 0x0000000000017941 */ /* 0x000fea0003800000 */
.L_x_303:
[----:B------:R-:W-:Y:S01]  /*95b0*/  LOP3.LUT P1, RZ, R11, 0xff, RZ, 0xc0, !PT ;  /* 0x000000ff0bff7812 */ /* 0x000fe2000782c0ff */
[C---:B------:R-:W-:Y:S01]  /*95c0*/  IMAD.IADD R6, R10.reuse, 0x1, R3 ;  /* 0x000000010a067824 */ /* 0x040fe200078e0203 */
[----:B------:R-:W-:Y:S01]  /*95d0*/  ULDC.64 UR6, c[0x0][0x650] ;  /* 0x0001940000067ab9 */ /* 0x000fe20000000a00 */
[----:B------:R-:W-:Y:S01]  /*95e0*/  ISETP.GE.U32.AND P2, PT, R10, 0x12, PT ;  /* 0x000000120a00780c */ /* 0x000fe20003f46070 */
[----:B------:R-:W-:Y:S01]  /*95f0*/  BSSY B1, `(.L_x_308) ;  /* 0x000006c000017945 */ /* 0x000fe20003800000 */
[----:B------:R-:W-:Y:S01]  /*9600*/  IMAD.MOV.U32 R20, RZ, RZ, -0x1 ;  /* 0xffffffffff147424 */ /* 0x000fe200078e00ff */
[----:B------:R-:W-:Y:S01]  /*9610*/  ISETP.GT.U32.AND P0, PT, R6, 0x11, PT ;  /* 0x000000110600780c */ /* 0x000fe20003f04070 */
[----:B------:R-:W-:Y:S01]  /*9620*/  IMAD.MOV.U32 R7, RZ, RZ, -0x1 ;  /* 0xffffffffff077424 */ /* 0x000fe200078e00ff */
[----:B------:R-:W-:Y:S02]  /*9630*/  PRMT R11, RZ, 0x7610, R11 ;  /* 0x00007610ff0b7816 */ /* 0x000fe4000000000b */
[----:B------:R-:W-:-:S03]  /*9640*/  ISETP.LT.U32.AND P0, PT, R10, 0x12, P0 ;  /* 0x000000120a00780c */ /* 0x000fc60000701070 */
[----:B------:R-:W0:Y:S01]  /*9650*/  @P1 S2R R9, SR_CgaCtaId ;  /* 0x0000000000091919 */ /* 0x000e220000008800 */
[----:B------:R-:W-:-:S04]  /*9660*/  @P1 MOV R4, 0x400 ;  /* 0x0000040000041802 */ /* 0x000fc80000000f00 */
[----:B0-----:R-:W-:Y:S01]  /*9670*/  @P1 LEA R3, R9, R4, 0x18 ;  /* 0x0000000409031211 */ /* 0x001fe200078ec0ff */
[----:B------:R-:W-:-:S03]  /*9680*/  IMAD.WIDE.U32 R4, R6, 0x38e38e39, RZ ;  /* 0x38e38e3906047825 */ /* 0x000fc600078e00ff */
[----:B------:R0:W-:Y:S01]  /*9690*/  @P1 SYNCS.ARRIVE.TRANS64.A1T0 RZ, [R3+URZ+0x138], RZ ;  /* 0x000138ff03ff19a7 */ /* 0x0001e2000810003f */
[----:B------:R-:W-:Y:S02]  /*96a0*/  IADD3 R16, P1, R16, UR22, RZ ;  /* 0x0000001610107c10 */ /* 0x000fe4000ff3e0ff */
[----:B------:R-:W-:Y:S02]  /*96b0*/  SHF.R.U32.HI R5, RZ, 0x2, R5 ;  /* 0x00000002ff057819 */ /* 0x000fe40000011605 */
[----:B------:R-:W-:Y:S02]  /*96c0*/  IADD3.X R17, R17, UR13, RZ, P1, !PT ;  /* 0x0000000d11117c10 */ /* 0x000fe40008ffe4ff */
[----:B------:R-:W-:Y:S02]  /*96d0*/  PRMT R4, RZ, 0x7610, R4 ;  /* 0x00007610ff047816 */ /* 0x000fe40000000004 */
[----:B0-----:R-:W-:Y:S02]  /*96e0*/  SEL R3, RZ, 0x1, !P0 ;  /* 0x00000001ff037807 */ /* 0x001fe40004000000 */
[----:B------:R-:W-:-:S02]  /*96f0*/  ISETP.GE.U32.AND P0, PT, R16, UR6, PT ;  /* 0x0000000610007c0c */ /* 0x000fc4000bf06070 */
[----:B------:R-:W-:Y:S01]  /*9700*/  LOP3.LUT R0, R0, R3, RZ, 0x3c, !PT ;  /* 0x0000000300007212 */ /* 0x000fe200078e3cff */
[----:B------:R-:W-:Y:S01]  /*9710*/  IMAD R3, R5, -0x12, R6 ;  /* 0xffffffee05037824 */ /* 0x000fe200078e0206 */
[----:B------:R-:W-:Y:S01]  /*9720*/  ISETP.GE.U32.AND.EX P0, PT, R17, UR7, PT, P0 ;  /* 0x0000000711007c0c */ /* 0x000fe2000bf06100 */
[----:B------:R-:W-:Y:S01]  /*9730*/  IMAD.MOV.U32 R6, RZ, RZ, -0x1 ;  /* 0xffffffffff067424 */ /* 0x000fe200078e00ff */
[----:B------:R-:W-:-:S11]  /*9740*/  @P2 LOP3.LUT R0, R0, 0x1, R5, 0x78, !PT ;  /* 0x0000000100002812 */ /* 0x000fd600078e7805 */
[----:B------:R-:W-:Y:S05]  /*9750*/  @P0 BRA `(.L_x_309) ;  /* 0x0000000400540947 */ /* 0x000fea0003800000 */
[----:B------:R-:W0:Y:S01]  /*9760*/  S2R R15, SR_CTAID.X ;  /* 0x00000000000f7919 */ /* 0x000e220000002500 */
[----:B------:R-:W-:Y:S01]  /*9770*/  ULDC.64 UR6, c[0x0][0x628] ;  /* 0x00018a0000067ab9 */ /* 0x000fe20000000a00 */
[----:B------:R-:W-:Y:S01]  /*9780*/  ULDC UR8, c[0x0][0x630] ;  /* 0x00018c0000087ab9 */ /* 0x000fe20000000800 */
[----:B------:R-:W-:Y:S01]  /*9790*/  ISETP.NE.U32.AND P0, PT, RZ, UR6, PT ;  /* 0x00000006ff007c0c */ /* 0x000fe2000bf05070 */
[----:B------:R-:W1:Y:S01]  /*97a0*/  S2R R20, SR_CTAID.Y ;  /* 0x0000000000147919 */ /* 0x000e620000002600 */
[----:B------:R-:W-:Y:S01]  /*97b0*/  ULDC UR9, c[0x0][0x150] ;  /* 0x0000540000097ab9 */ /* 0x000fe20000000800 */
[----:B------:R-:W-:Y:S01]  /*97c0*/  IMAD.MOV.U32 R4, RZ, RZ, R16 ;  /* 0x000000ffff047224 */ /* 0x000fe200078e0010 */
[----:B------:R-:W-:Y:S01]  /*97d0*/  ISETP.NE.AND.EX P0, PT, RZ, UR7, PT, P0 ;  /* 0x00000007ff007c0c */ /* 0x000fe2000bf05300 */
[----:B------:R-:W-:Y:S01]  /*97e0*/  IMAD.MOV.U32 R5, RZ, RZ, R17 ;  /* 0x000000ffff057224 */ /* 0x000fe200078e0011 */
[----:B0-----:R-:W-:-:S11]  /*97f0*/  I2FP.F32.U32 R22, R15 ;  /* 0x0000000f00167245 */ /* 0x001fd60000201000 */
[----:B------:R-:W-:Y:S05]  /*9800*/  @!P0 BRA `(.L_x_310) ;  /* 0x0000000000288947 */ /* 0x000fea0003800000 */
[----:B------:R-:W-:Y:S02]  /*9810*/  ULDC UR5, c[0x0][0x634] ;  /* 0x00018d0000057ab9 */ /* 0x000fe40000000800 */
[----:B------:R-:W-:-:S05]  /*9820*/  IADD3 R5, P0, R16, UR5, RZ ;  /* 0x0000000510057c10 */ /* 0x000fca000ff1e0ff */
[----:B------:R-:W-:-:S04]  /*9830*/  IMAD.X R21, RZ, RZ, R17, P0 ;  /* 0x000000ffff157224 */ /* 0x000fc800000e0611 */
[----:B------:R-:W-:-:S04]  /*9840*/  IMAD.WIDE.U32 R6, R21, UR6, RZ ;  /* 0x0000000615067c25 */ /* 0x000fc8000f8e00ff */
[----:B------:R-:W-:-:S04]  /*9850*/  IMAD.WIDE.U32 R6, P0, R5, UR7, R6 ;  /* 0x0000000705067c25 */ /* 0x000fc8000f800006 */
[----:B------:R-:W-:-:S04]  /*9860*/  IMAD.WIDE.U32 R4, R5, UR6, RZ ;  /* 0x0000000605047c25 */ /* 0x000fc8000f8e00ff */
[----:B------:R-:W-:Y:S01]  /*9870*/  IMAD.MOV.U32 R4, RZ, RZ, R7 ;  /* 0x000000ffff047224 */ /* 0x000fe200078e0007 */
[----:B------:R-:W-:Y:S01]  /*9880*/  IADD3 RZ, P1, R5, R6, RZ ;  /* 0x0000000605ff7210 */ /* 0x000fe20007f3e0ff */
[----:B------:R-:W-:-:S04]  /*9890*/  IMAD.X R5, RZ, RZ, RZ, P0 ;  /* 0x000000ffff057224 */ /* 0x000fc800000e06ff */
[----:B------:R-:W-:-:S08]  /*98a0*/  IMAD.WIDE.U32.X R4, R21, UR7, R4, P1 ;  /* 0x0000000715047c25 */ /* 0x000fd000088e0404 */
.L_x_310:
[--C-:B------:R-:W-:Y:S01]  /*98b0*/  SHF.R.U64 R14, R4, UR8, R5.reuse ;  /* 0x00000008040e7c19 */ /* 0x100fe20008001205 */
[----:B------:R-:W-:Y:S01]  /*98c0*/  FMUL R22, R22, UR9 ;  /* 0x0000000916167c20 */ /* 0x000fe20008400000 */
[----:B------:R-:W-:Y:S01]  /*98d0*/  SHF.R.U32.HI R4, RZ, UR8, R5 ;  /* 0x00000008ff047c19 */ /* 0x000fe20008011605 */
[----:B------:R-:W0:Y:S01]  /*98e0*/  LDC R6, c[0x0][0x144] ;  /* 0x00005100ff067b82 */ /* 0x000e220000000800 */
[----:B------:R-:W-:Y:S01]  /*98f0*/  IADD3 R5, P0, RZ, -R14, RZ ;  /* 0x8000000eff057210 */ /* 0x000fe20007f1e0ff */
[----:B------:R-:W-:Y:S01]  /*9900*/  ULDC UR5, c[0x0][0x154] ;  /* 0x0000550000057ab9 */ /* 0x000fe20000000800 */
[----:B-1----:R-:W-:Y:S01]  /*9910*/  I2FP.F32.U32 R7, R20 ;  /* 0x0000001400077245 */ /* 0x002fe20000201000 */
[----:B------:R-:W1:Y:S01]  /*9920*/  F2I.U32.TRUNC.NTZ R22, R22 ;  /* 0x0000001600167305 */ /* 0x000e62000020f000 */
[----:B------:R-:W-:Y:S01]  /*9930*/  ULDC.64 UR6, c[0x0][0x620] ;  /* 0x0001880000067ab9 */ /* 0x000fe20000000a00 */
[----:B------:R-:W-:Y:S01]  /*9940*/  IMAD.X R4, RZ, RZ, ~R4, P0 ;  /* 0x000000ffff047224 */ /* 0x000fe200000e0e04 */
[----:B------:R-:W-:Y:S01]  /*9950*/  ISETP.NE.AND P2, PT, R2, 0x1, PT ;  /* 0x000000010200780c */ /* 0x000fe20003f45270 */
[----:B------:R-:W-:Y:S01]  /*9960*/  FMUL R23, R7, UR5 ;  /* 0x0000000507177c20 */ /* 0x000fe20008400000 */
[----:B------:R-:W2:Y:S01]  /*9970*/  LDC R25, c[0x0][0x148] ;  /* 0x00005200ff197b82 */ /* 0x000ea20000000800 */
[----:B------:R-:W-:Y:S01]  /*9980*/  IMAD R4, R4, UR6, RZ ;  /* 0x0000000604047c24 */ /* 0x000fe2000f8e02ff */
[----:B------:R-:W-:-:S03]  /*9990*/  ULDC UR5, c[0x0][0x618] ;  /* 0x0001860000057ab9 */ /* 0x000fc60000000800 */
[----:B------:R-:W3:Y:S01]  /*99a0*/  F2I.U32.TRUNC.NTZ R23, R23 ;  /* 0x0000001700177305 */ /* 0x000ee2000020f000 */
[C---:B------:R-:W-:Y:S02]  /*99b0*/  IMAD R7, R5.reuse, UR7, R4 ;  /* 0x0000000705077c24 */ /* 0x040fe4000f8e0204 */
[----:B------:R-:W-:Y:S01]  /*99c0*/  IMAD.WIDE.U32 R4, R5, UR6, R16 ;  /* 0x0000000605047c25 */ /* 0x000fe2000f8e0010 */
[----:B------:R-:W-:Y:S02]  /*99d0*/  ULDC.64 UR6, c[0x0][0x640] ;  /* 0x0001900000067ab9 */ /* 0x000fe40000000a00 */
[----:B------:R-:W-:Y:S01]  /*99e0*/  ISETP.NE.U32.AND P0, PT, RZ, UR6, PT ;  /* 0x00000006ff007c0c */ /* 0x000fe2000bf05070 */
[----:B------:R-:W-:Y:S02]  /*99f0*/  IMAD.IADD R5, R5, 0x1, R7 ;  /* 0x0000000105057824 */ /* 0x000fe400078e0207 */
[----:B-1----:R-:W-:Y:S01]  /*9a00*/  IMAD.MOV R22, RZ, RZ, -R22 ;  /* 0x000000ffff167224 */ /* 0x002fe200078e0a16 */
[----:B------:R-:W-:-:S02]  /*9a10*/  ISETP.NE.AND.EX P0, PT, RZ, UR7, PT, P0 ;  /* 0x00000007ff007c0c */ /* 0x000fc4000bf05300 */
[----:B------:R-:W-:Y:S01]  /*9a20*/  SHF.R.U64 R21, R4, UR5, R5 ;  /* 0x0000000504157c19 */ /* 0x000fe20008001205 */
[----:B0-----:R-:W-:Y:S01]  /*9a30*/  IMAD R15, R6, R22, R15 ;  /* 0x00000016060f7224 */ /* 0x001fe200078e020f */
[----:B------:R-:W-:Y:S01]  /*9a40*/  SHF.R.U32.HI R4, RZ, UR5, R5 ;  /* 0x00000005ff047c19 */ /* 0x000fe20008011605 */
[----:B------:R-:W-:Y:S01]  /*9a50*/  ULDC UR5, c[0x0][0x608] ;  /* 0x0001820000057ab9 */ /* 0x000fe20000000800 */
[----:B---3--:R-:W-:Y:S02]  /*9a60*/  IMAD.MOV R6, RZ, RZ, -R23 ;  /* 0x000000ffff067224 */ /* 0x008fe400078e0a17 */
[--C-:B------:R-:W-:Y:S02]  /*9a70*/  SHF.R.U64 R22, R21, UR5, R4.reuse ;  /* 0x0000000515167c19 */ /* 0x100fe40008001204 */
[----:B------:R-:W-:Y:S01]  /*9a80*/  SHF.R.U32.HI R5, RZ, UR5, R4 ;  /* 0x00000005ff057c19 */ /* 0x000fe20008011604 */
[----:B------:R-:W-:Y:S01]  /*9a90*/  ULDC UR5, c[0x0][0x658] ;  /* 0x0001960000057ab9 */ /* 0x000fe20000000800 */
[----:B--2---:R-:W-:-:S02]  /*9aa0*/  @P2 IMAD R15, R25, R6, R20 ;  /* 0x00000006190f2224 */ /* 0x004fc400078e0214 */
[--C-:B------:R-:W-:Y:S02]  /*9ab0*/  SHF.R.U64 R20, R22, UR5, R5.reuse ;  /* 0x0000000516147c19 */ /* 0x100fe40008001205 */
[----:B------:R-:W-:-:S03]  /*9ac0*/  SHF.R.U32.HI R23, RZ, UR5, R5 ;  /* 0x00000005ff177c19 */ /* 0x000fc60008011605 */
[----:B------:R-:W-:Y:S02]  /*9ad0*/  IMAD.MOV.U32 R6, RZ, RZ, R20 ;  /* 0x000000ffff067224 */ /* 0x000fe400078e0014 */
[----:B------:R-:W-:Y:S01]  /*9ae0*/  IMAD.MOV.U32 R5, RZ, RZ, R23 ;  /* 0x000000ffff057224 */ /* 0x000fe200078e0017 */
[----:B------:R-:W-:Y:S06]  /*9af0*/  @!P0 BRA `(.L_x_311) ;  /* 0x00000000002c8947 */ /* 0x000fec0003800000 */
        /* <DEDUP_REMOVED lines=9> */
[----:B------:R-:W-:-:S04]  /*9b90*/  IMAD.WIDE.U32.X R4, R23, UR7, R4, P1 ;  /* 0x0000000717047c25 */ /* 0x000fc800088e0404 */
[----:B------:R-:W-:-:S07]  /*9ba0*/  IMAD.MOV.U32 R6, RZ, RZ, R4 ;  /* 0x000000ffff067224 */ /* 0x000fce00078e0004 */
.L_x_311:
[----:B------:R-:W-:Y:S01]  /*9bb0*/  ULDC UR5, c[0x0][0x648] ;  /* 0x0001920000057ab9 */ /* 0x000fe20000000800 */
[----:B------:R-:W-:Y:S01]  /*9bc0*/  LOP3.LUT R4, R22, UR16, RZ, 0xc0, !PT ;  /* 0x0000001016047c12 */ /* 0x000fe2000f8ec0ff */
[----:B------:R-:W-:Y:S01]  /*9bd0*/  ULDC UR6, c[0x0][0x610] ;  /* 0x0001840000067ab9 */ /* 0x000fe20000000800 */
[----:B------:R-:W-:Y:S01]  /*9be0*/  SHF.R.U64 R5, R6, UR5, R5 ;  /* 0x0000000506057c19 */ /* 0x000fe20008001205 */
[----:B------:R-:W-:Y:S01]  /*9bf0*/  ULDC UR5, c[0x0][0x638] ;  /* 0x00018e0000057ab9 */ /* 0x000fe20000000800 */
[----:B------:R-:W-:Y:S01]  /*9c00*/  LOP3.LUT R21, R21, UR4, RZ, 0xc0, !PT ;  /* 0x0000000415157c12 */ /* 0x000fe2000f8ec0ff */
[----:B------:R-:W-:Y:S02]  /*9c10*/  IMAD.MOV.U32 R6, RZ, RZ, R14 ;  /* 0x000000ffff067224 */ /* 0x000fe400078e000e */
[----:B------:R-:W-:Y:S02]  /*9c20*/  IMAD.MOV R7, RZ, RZ, -R5 ;  /* 0x000000ffff077224 */ /* 0x000fe400078e0a05 */
[----:B------:R-:W-:-:S02]  /*9c30*/  IMAD R4, R5, UR17, R4 ;  /* 0x0000001105047c24 */ /* 0x000fc4000f8e0204 */
[----:B------:R-:W-:Y:S01]  /*9c40*/  IMAD R20, R7, UR5, R20 ;  /* 0x0000000507147c24 */ /* 0x000fe2000f8e0214 */
[----:B------:R-:W-:Y:S01]  /*9c50*/  ULDC UR5, c[0x0][0x600] ;  /* 0x0001800000057ab9 */ /* 0x000fe20000000800 */
[----:B------:R-:W-:Y:S02]  /*9c60*/  IMAD R15, R4, UR6, R15 ;  /* 0x00000006040f7c24 */ /* 0x000fe4000f8e020f */
[----:B------:R-:W-:Y:S02]  /*9c70*/  IMAD R20, R20, UR5, R21 ;  /* 0x0000000514147c24 */ /* 0x000fe4000f8e0215 */
[----:B------:R-:W-:-:S03]  /*9c80*/  IMAD.MOV.U32 R4, RZ, RZ, 0x1 ;  /* 0x00000001ff047424 */ /* 0x000fc600078e00ff */
[----:B------:R-:W-:Y:S02]  /*9c90*/  SEL R7, R20, R15, !P2 ;  /* 0x0000000f14077207 */ /* 0x000fe40005000000 */
[----:B------:R-:W-:-:S07]  /*9ca0*/  SEL R20, R15, R20, !P2 ;  /* 0x000000140f147207 */ /* 0x000fce0005000000 */
.L_x_309:
[----:B------:R-:W-:Y:S05]  /*9cb0*/  BSYNC B1 ;  /* 0x0000000000017941 */ /* 0x000fea0003800000 */
.L_x_308:
[----:B------:R-:W-:-:S13]  /*9cc0*/  LOP3.LUT P0, RZ, R4, 0xff, RZ, 0xc0, !PT ;  /* 0x000000ff04ff7812 */ /* 0x000fda000780c0ff */
[----:B------:R-:W-:Y:S05]  /*9cd0*/  @P0 BRA `(.L_x_312) ;  /* 0xfffffff400380947 */ /* 0x000fea000383ffff */
[----:B------:R-:W-:Y:S05]  /*9ce0*/  BSYNC B0 ;  /* 0x0000000000007941 */ /* 0x000fea0003800000 */
.L_x_301:
[----:B------:R-:W-:-:S03]  /*9cf0*/  UMOV UR5, 0xffffffff ;  /* 0xffffffff00057882 */ /* 0x000fc60000000000 */
[----:B------:R-:W-:Y:S05]  /*9d00*/  BRA.DIV UR5, `(.L_x_313) ;  /* 0x0000000e050c7947 */ /* 0x000fea000b800000 */
[----:B------:R-:W-:-:S13]  /*9d10*/  ELECT P6, URZ, PT ;  /* 0x00000000003f782f */ /* 0x000fda00038c0000 */
.L_x_341:
[----:B------:R-:W-:Y:S04]  /*9d20*/  BSSY B0, `(.L_x_314) ;  /* 0x00000a9000007945 */ /* 0x000fe80003800000 */
[----:B------:R-:W-:Y:S05]  /*9d30*/  @!P6 BRA `(.L_x_315) ;  /* 0x00000008009ce947 */ /* 0x000fea0003800000 */
[----:B------:R-:W-:-:S04]  /*9d40*/  LOP3.LUT R19, R19, 0x2, RZ, 0xfc, !PT ;  /* 0x0000000213137812 */ /* 0x000fc800078efcff */
[----:B------:R-:W-:-:S13]  /*9d50*/  ISETP.NE.AND P0, PT, R19, 0x3, PT ;  /* 0x000000031300780c */ /* 0x000fda0003f05270 */
[----:B------:R-:W-:Y:S05]  /*9d60*/  @!P0 BRA `(.L_x_316) ;  /* 0x0000000000048947 */ /* 0x000fea0003800000 */
[----:B------:R-:W-:Y:S01]  /*9d70*/  BPT.TRAP 0x1 ;  /* 0x000000040000795c */ /* 0x000fe20000300000 */
.L_x_316:
[----:B------:R-:W0:Y:S01]  /*9d80*/  S2R R5, SR_CgaCtaId ;  /* 0x0000000000057919 */ /* 0x000e220000008800 */
[----:B------:R-:W-:Y:S02]  /*9d90*/  MOV R2, 0x400 ;  /* 0x0000040000027802 */ /* 0x000fe40000000f00 */
[----:B------:R-:W-:Y:S02]  /*9da0*/  SHF.L.U32 R4, R0, 0x1f, RZ ;  /* 0x0000001f00047819 */ /* 0x000fe400000006ff */
[----:B0-----:R-:W-:-:S05]  /*9db0*/  LEA R2, R5, R2, 0x18 ;  /* 0x0000000205027211 */ /* 0x001fca00078ec0ff */
[----:B------:R-:W-:-:S04]  /*9dc0*/  VIADD R2, R2, 0x90 ;  /* 0x0000009002027836 */ /* 0x000fc80000000000 */
[C---:B------:R-:W-:Y:S02]  /*9dd0*/  IMAD R7, R3.reuse, 0x8, R2 ;  /* 0x0000000803077824 */ /* 0x040fe400078e0202 */
[----:B------:R-:W-:Y:S02]  /*9de0*/  VIADD R3, R3, 0x1 ;  /* 0x0000000103037836 */ /* 0x000fe40000000000 */
[----:B------:R-:W0:Y:S03]  /*9df0*/  SYNCS.PHASECHK.TRANS64.TRYWAIT P0, [R7+URZ], R4 ;  /* 0x00000004070075a7 */ /* 0x000e26000800017f */
[----:B------:R-:W-:-:S04]  /*9e00*/  ISETP.NE.AND P1, PT, R3, 0x12, PT ;  /* 0x000000120300780c */ /* 0x000fc80003f25270 */
[----:B------:R-:W-:Y:S02]  /*9e10*/  SEL R5, RZ, 0x1, P1 ;  /* 0x00000001ff057807 */ /* 0x000fe40000800000 */
[----:B------:R-:W-:Y:S02]  /*9e20*/  SEL R3, R3, RZ, P1 ;  /* 0x000000ff03037207 */ /* 0x000fe40000800000 */
[----:B------:R-:W-:-:S03]  /*9e30*/  LOP3.LUT R6, R0, R5, RZ, 0x3c, !PT ;  /* 0x0000000500067212 */ /* 0x000fc600078e3cff */
[----:B------:R-:W-:Y:S01]  /*9e40*/  IMAD R8, R3, 0x8, R2 ;  /* 0x0000000803087824 */ /* 0x000fe200078e0202 */
[----:B------:R-:W-:Y:S01]  /*9e50*/  SHF.L.U32 R5, R6, 0x1f, RZ ;  /* 0x0000001f06057819 */ /* 0x000fe200000006ff */
[----:B0-----:R-:W-:Y:S06]  /*9e60*/  @!P0 BRA `(.L_x_317) ;  /* 0x0000000800d48947 */ /* 0x001fec0003800000 */
.L_x_342:
[----:B------:R-:W1:Y:S01]  /*9e70*/  SYNCS.PHASECHK.TRANS64.TRYWAIT P0, [R8+URZ], R5 ;  /* 0x00000005080075a7 */ /* 0x000e62000800017f */
[----:B------:R-:W-:-:S05]  /*9e80*/  VIADD R0, R3, 0x1 ;  /* 0x0000000103007836 */ /* 0x000fca0000000000 */
[----:B------:R-:W-:-:S04]  /*9e90*/  ISETP.NE.AND P1, PT, R0, 0x12, PT ;  /* 0x000000120000780c */ /* 0x000fc80003f25270 */
[----:B------:R-:W-:Y:S02]  /*9ea0*/  SEL R3, RZ, 0x1, P1 ;  /* 0x00000001ff037807 */ /* 0x000fe40000800000 */
[----:B0-----:R-:W-:Y:S02]  /*9eb0*/  SEL R7, R0, RZ, P1 ;  /* 0x000000ff00077207 */ /* 0x001fe40000800000 */
[----:B------:R-:W-:-:S03]  /*9ec0*/  LOP3.LUT R6, R6, R3, RZ, 0x3c, !PT ;  /* 0x0000000306067212 */ /* 0x000fc600078e3cff */
[----:B------:R-:W-:Y:S01]  /*9ed0*/  IMAD R9, R7, 0x8, R2 ;  /* 0x0000000807097824 */ /* 0x000fe200078e0202 */
[----:B------:R-:W-:Y:S01]  /*9ee0*/  SHF.L.U32 R4, R6, 0x1f, RZ ;  /* 0x0000001f06047819 */ /* 0x000fe200000006ff */
[----:B-1----:R-:W-:Y:S06]  /*9ef0*/  @!P0 BRA `(.L_x_318) ;  /* 0x0000000800c48947 */ /* 0x002fec0003800000 */
.L_x_343:
[----:B------:R-:W1:Y:S01]  /*9f00*/  SYNCS.PHASECHK.TRANS64.TRYWAIT P0, [R9+URZ], R4 ;  /* 0x00000004090075a7 */ /* 0x000e62000800017f */
[----:B------:R-:W-:-:S05]  /*9f10*/  VIADD R0, R7, 0x1 ;  /* 0x0000000107007836 */ /* 0x000fca0000000000 */
[----:B------:R-:W-:-:S04]  /*9f20*/  ISETP.NE.AND P1, PT, R0, 0x12, PT ;  /* 0x000000120000780c */ /* 0x000fc80003f25270 */
[----:B------:R-:W-:Y:S02]  /*9f30*/  SEL R3, RZ, 0x1, P1 ;  /* 0x00000001ff037807 */ /* 0x000fe40000800000 */
[----:B------:R-:W-:Y:S02]  /*9f40*/  SEL R7, R0, RZ, P1 ;  /* 0x000000ff00077207 */ /* 0x000fe40000800000 */
[----:B------:R-:W-:-:S03]  /*9f50*/  LOP3.LUT R6, R6, R3, RZ, 0x3c, !PT ;  /* 0x0000000306067212 */ /* 0x000fc600078e3cff */
[----:B0-----:R-:W-:Y:S01]  /*9f60*/  IMAD R8, R7, 0x8, R2 ;  /* 0x0000000807087824 */ /* 0x001fe200078e0202 */
[----:B------:R-:W-:Y:S01]  /*9f70*/  SHF.L.U32 R5, R6, 0x1f, RZ ;  /* 0x0000001f06057819 */ /* 0x000fe200000006ff */
[----:B-1----:R-:W-:Y:S06]  /*9f80*/  @!P0 BRA `(.L_x_319) ;  /* 0x0000000800b48947 */ /* 0x002fec0003800000 */
.L_x_344:
        /* <DEDUP_REMOVED lines=9> */
.L_x_345:
        /* <DEDUP_REMOVED lines=9> */
.L_x_346:
        /* <DEDUP_REMOVED lines=9> */
.L_x_347:
        /* <DEDUP_REMOVED lines=9> */
.L_x_348:
        /* <DEDUP_REMOVED lines=9> */
.L_x_349:
        /* <DEDUP_REMOVED lines=9> */
.L_x_350:
        /* <DEDUP_REMOVED lines=9> */
.L_x_351:
        /* <DEDUP_REMOVED lines=9> */
.L_x_352:
        /* <DEDUP_REMOVED lines=9> */
.L_x_353:
        /* <DEDUP_REMOVED lines=9> */
.L_x_354:
        /* <DEDUP_REMOVED lines=9> */
.L_x_355:
        /* <DEDUP_REMOVED lines=9> */
.L_x_356:
[----:B------:R-:W1:Y:S01]  /*a650*/  SYNCS.PHASECHK.TRANS64.TRYWAIT P0, [R8+URZ], R5 ;  /* 0x00000005080075a7 */ /* 0x000e62000800017f */
[----:B------:R-:W-:-:S05]  /*a660*/  VIADD R0, R7, 0x1 ;  /* 0x0000000107007836 */ /* 0x000fca0000000000 */
[----:B------:R-:W-:-:S04]  /*a670*/  ISETP.NE.AND P1, PT, R0, 0x12, PT ;  /* 0x000000120000780c */ /* 0x000fc80003f25270 */
[----:B------:R-:W-:Y:S02]  /*a680*/  SEL R3, RZ, 0x1, P1 ;  /* 0x00000001ff037807 */ /* 0x000fe40000800000 */
[----:B------:R-:W-:Y:S02]  /*a690*/  SEL R7, R0, RZ, P1 ;  /* 0x000000ff00077207 */ /* 0x000fe40000800000 */
[----:B0-----:R-:W-:-:S03]  /*a6a0*/  LOP3.LUT R9, R6, R3, RZ, 0x3c, !PT ;  /* 0x0000000306097212 */ /* 0x001fc600078e3cff */
[----:B------:R-:W-:Y:S01]  /*a6b0*/  IMAD R11, R7, 0x8, R2 ;  /* 0x00000008070b7824 */ /* 0x000fe200078e0202 */
[----:B------:R-:W-:Y:S01]  /*a6c0*/  SHF.L.U32 R6, R9, 0x1f, RZ ;  /* 0x0000001f09067819 */ /* 0x000fe200000006ff */
[----:B-1----:R-:W-:Y:S06]  /*a6d0*/  @!P0 BRA `(.L_x_332) ;  /* 0x0000000400e48947 */ /* 0x002fec0003800000 */
.L_x_357:
[----:B------:R-:W1:Y:S01]  /*a6e0*/  SYNCS.PHASECHK.TRANS64.TRYWAIT P0, [R11+URZ], R6 ;  /* 0x000000060b0075a7 */ /* 0x000e62000800017f */
[----:B------:R-:W-:-:S05]  /*a6f0*/  VIADD R0, R7, 0x1 ;  /* 0x0000000107007836 */ /* 0x000fca0000000000 */
[----:B------:R-:W-:-:S04]  /*a700*/  ISETP.NE.AND P1, PT, R0, 0x12, PT ;  /* 0x000000120000780c */ /* 0x000fc80003f25270 */
[----:B------:R-:W-:Y:S02]  /*a710*/  SEL R4, RZ, 0x1, P1 ;  /* 0x00000001ff047807 */ /* 0x000fe40000800000 */
[----:B------:R-:W-:Y:S02]  /*a720*/  SEL R3, R0, RZ, P1 ;  /* 0x000000ff00037207 */ /* 0x000fe40000800000 */
[----:B------:R-:W-:Y:S01]  /*a730*/  LOP3.LUT R0, R9, R4, RZ, 0x3c, !PT ;  /* 0x0000000409007212 */ /* 0x000fe200078e3cff */
[----:B-1----:R-:W-:Y:S06]  /*a740*/  @!P0 BRA `(.L_x_333) ;  /* 0x0000000400dc8947 */ /* 0x002fec0003800000 */
.L_x_358:
[----:B------:R-:W-:Y:S01]  /*a750*/  IMAD R3, R3, 0x8, R2 ;  /* 0x0000000803037824 */ /* 0x000fe200078e0202 */
[----:B------:R-:W-:-:S07]  /*a760*/  SHF.L.U32 R0, R0, 0x1f, RZ ;  /* 0x0000001f00007819 */ /* 0x000fce00000006ff */
.L_x_334:
[----:B--2---:R2:W3:Y:S02]  /*a770*/  SYNCS.PHASECHK.TRANS64.TRYWAIT P0, [R3+URZ], R0 ;  /* 0x00000000030075a7 */ /* 0x0044e4000800017f */
[----:B---3--:R-:W-:Y:S05]  /*a780*/  @!P0 NANOSLEEP.SYNCS 0x989680 ;  /* 0x009896800000895d */ /* 0x008fea0003900000 */
[----:B------:R-:W3:Y:S02]  /*a790*/  @!P0 SYNCS.PHASECHK.TRANS64 P0, [R3+URZ], R0 ;  /* 0x00000000030085a7 */ /* 0x000ee4000800007f */
[----:B---3--:R-:W-:Y:S05]  /*a7a0*/  @!P0 BRA `(.L_x_334) ;  /* 0xfffffffc00f08947 */ /* 0x008fea000383ffff */
.L_x_315:
[----:B------:R-:W-:Y:S05]  /*a7b0*/  BSYNC B0 ;  /* 0x0000000000007941 */ /* 0x000fea0003800000 */
.L_x_314:
[----:B------:R-:W-:Y:S05]  /*a7c0*/  EXIT ;  /* 0x000000000000794d */ /* 0x000fea0003800000 */
.L_x_22:
[----:B---3--:R3:W4:Y:S02]  /*a7d0*/  SYNCS.PHASECHK.TRANS64.TRYWAIT P1, [R3+URZ], R0 ;  /* 0x00000000030075a7 */ /* 0x008724000802017f */
[----:B----4-:R-:W-:Y:S05]  /*a7e0*/  @!P1 NANOSLEEP.SYNCS 0x989680 ;  /* 0x009896800000995d */ /* 0x010fea0003900000 */
[----:B------:R-:W4:Y:S02]  /*a7f0*/  @!P1 SYNCS.PHASECHK.TRANS64 P1, [R3+URZ], R0 ;  /* 0x00000000030095a7 */ /* 0x000f24000802007f */
[----:B----4-:R-:W-:Y:S05]  /*a800*/  @!P1 BRA `(.L_x_22) ;  /* 0xfffffffc00f09947 */ /* 0x010fea000383ffff */
[----:B------:R-:W-:Y:S05]  /*a810*/  BRA `(.L_x_21) ;  /* 0xffffff6c00a47947 */ /* 0x000fea000383ffff */
.L_x_27:
[----:B-1----:R1:W2:Y:S02]  /*a820*/  SYNCS.PHASECHK.TRANS64.TRYWAIT P1, [R5+URZ], R4 ;  /* 0x00000004050075a7 */ /* 0x0022a4000802017f */
[----:B--2---:R-:W-:Y:S05]  /*a830*/  @!P1 NANOSLEEP.SYNCS 0x989680 ;  /* 0x009896800000995d */ /* 0x004fea0003900000 */
[----:B------:R-:W2:Y:S02]  /*a840*/  @!P1 SYNCS.PHASECHK.TRANS64 P1, [R5+URZ], R4 ;  /* 0x00000004050095a7 */ /* 0x000ea4000802007f */
[----:B--2---:R-:W-:Y:S05]  /*a850*/  @!P1 BRA `(.L_x_27) ;  /* 0xfffffffc00f09947 */ /* 0x004fea000383ffff */
[----:B------:R-:W-:Y:S05]  /*a860*/  BRA `(.L_x_26) ;  /* 0xffffff7000487947 */ /* 0x000fea000383ffff */
.L_x_302:
[----:B------:R-:W-:Y:S01]  /*a870*/  BSSY B1, `(.L_x_335) ;  /* 0x0000006000017945 */ /* 0x000fe20003800000 */
[----:B------:R-:W-:-:S07]  /*a880*/  IMAD.MOV.U32 R15, RZ, RZ, -0x1 ;  /* 0xffffffffff0f7424 */ /* 0x000fce00078e00ff */
[----:B------:R-:W-:Y:S05]  /*a890*/  WARPSYNC.COLLECTIVE R15, `(.L_x_336) ;  /* 0x000000000f0c7348 */ /* 0x000fea0003c00000 */
[----:B------:R-:W-:Y:S02]  /*a8a0*/  ELECT P6, UR62, PT ;  /* 0x00000000003e782f */ /* 0x000fe400038c0000 */
[----:B------:R-:W-:Y:S01]  /*a8b0*/  MOV R14, UR62 ;  /* 0x0000003e000e7c02 */ /* 0x000fe20008000f00 */
[----:B------:R-:W-:Y:S10]  /*a8c0*/  ENDCOLLECTIVE ;  /* 0x000000000000791b */ /* 0x000ff40003800000 */
.L_x_336:
[----:B------:R-:W-:Y:S05]  /*a8d0*/  BSYNC B1 ;  /* 0x0000000000017941 */ /* 0x000fea0003800000 */
.L_x_335:
[----:B------:R-:W-:Y:S05]  /*a8e0*/  BRA `(.L_x_337) ;  /* 0xffffffe800407947 */ /* 0x000fea000383ffff */
.L_x_305:
[----:B0-----:R0:W1:Y:S02]  /*a8f0*/  SYNCS.PHASECHK.TRANS64.TRYWAIT P0, [R23+URZ+0x90], R14 ;  /* 0x0000900e170075a7 */ /* 0x001064000800017f */
[----:B-1----:R-:W-:Y:S05]  /*a900*/  @!P0 NANOSLEEP.SYNCS 0x989680 ;  /* 0x009896800000895d */ /* 0x002fea0003900000 */
[----:B------:R-:W1:Y:S02]  /*a910*/  @!P0 SYNCS.PHASECHK.TRANS64 P0, [R23+URZ+0x90], R14 ;  /* 0x0000900e170085a7 */ /* 0x000e64000800007f */
[----:B-1----:R-:W-:Y:S05]  /*a920*/  @!P0 BRA `(.L_x_305) ;  /* 0xfffffffc00f08947 */ /* 0x002fea000383ffff */
[----:B------:R-:W-:Y:S05]  /*a930*/  BRA `(.L_x_338) ;  /* 0xffffffe800807947 */ /* 0x000fea000383ffff */
.L_x_313:
[----:B------:R-:W-:Y:S01]  /*a940*/  BSSY B0, `(.L_x_339) ;  /* 0x0000006000007945 */ /* 0x000fe20003800000 */
[----:B------:R-:W-:-:S07]  /*a950*/  IMAD.MOV.U32 R15, RZ, RZ, -0x1 ;  /* 0xffffffffff0f7424 */ /* 0x000fce00078e00ff */
[----:B------:R-:W-:Y:S05]  /*a960*/  WARPSYNC.COLLECTIVE R15, `(.L_x_340) ;  /* 0x000000000f0c7348 */ /* 0x000fea0003c00000 */
[----:B------:R-:W-:Y:S02]  /*a970*/  ELECT P6, UR62, PT ;  /* 0x00000000003e782f */ /* 0x000fe400038c0000 */
[----:B------:R-:W-:Y:S01]  /*a980*/  MOV R14, UR62 ;  /* 0x0000003e000e7c02 */ /* 0x000fe20008000f00 */
[----:B------:R-:W-:Y:S10]  /*a990*/  ENDCOLLECTIVE ;  /* 0x000000000000791b */ /* 0x000ff40003800000 */
.L_x_340:
[----:B------:R-:W-:Y:S05]  /*a9a0*/  BSYNC B0 ;  /* 0x0000000000007941 */ /* 0x000fea0003800000 */
.L_x_339:
[----:B------:R-:W-:Y:S05]  /*a9b0*/  BRA `(.L_x_341) ;  /* 0xfffffff000d87947 */ /* 0x000fea000383ffff */
.L_x_317:
[----:B0-----:R0:W1:Y:S02]  /*a9c0*/  SYNCS.PHASECHK.TRANS64.TRYWAIT P0, [R7+URZ], R4 ;  /* 0x00000004070075a7 */ /* 0x001064000800017f */
[----:B-1----:R-:W-:Y:S05]  /*a9d0*/  @!P0 NANOSLEEP.SYNCS 0x989680 ;  /* 0x009896800000895d */ /* 0x002fea0003900000 */
[----:B------:R-:W1:Y:S02]  /*a9e0*/  @!P0 SYNCS.PHASECHK.TRANS64 P0, [R7+URZ], R4 ;  /* 0x00000004070085a7 */ /* 0x000e64000800007f */
[----:B-1----:R-:W-:Y:S05]  /*a9f0*/  @!P0 BRA `(.L_x_317) ;  /* 0xfffffffc00f08947 */ /* 0x002fea000383ffff */
[----:B------:R-:W-:Y:S05]  /*aa00*/  BRA `(.L_x_342) ;  /* 0xfffffff400187947 */ /* 0x000fea000383ffff */
.L_x_318:
[----:B0-----:R0:W1:Y:S02]  /*aa10*/  SYNCS.PHASECHK.TRANS64.TRYWAIT P0, [R8+URZ], R5 ;  /* 0x00000005080075a7 */ /* 0x001064000800017f */
[----:B-1----:R-:W-:Y:S05]  /*aa20*/  @!P0 NANOSLEEP.SYNCS 0x989680 ;  /* 0x009896800000895d */ /* 0x002fea0003900000 */
[----:B------:R-:W1:Y:S02]  /*aa30*/  @!P0 SYNCS.PHASECHK.TRANS64 P0, [R8+URZ], R5 ;  /* 0x00000005080085a7 */ /* 0x000e64000800007f */
[----:B-1----:R-:W-:Y:S05]  /*aa40*/  @!P0 BRA `(.L_x_318) ;  /* 0xfffffffc00f08947 */ /* 0x002fea000383ffff */
[----:B------:R-:W-:Y:S05]  /*aa50*/  BRA `(.L_x_343) ;  /* 0xfffffff400287947 */ /* 0x000fea000383ffff */
.L_x_319:
[----:B0-----:R0:W1:Y:S02]  /*aa60*/  SYNCS.PHASECHK.TRANS64.TRYWAIT P0, [R9+URZ], R4 ;  /* 0x00000004090075a7 */ /* 0x001064000800017f */
[----:B-1----:R-:W-:Y:S05]  /*aa70*/  @!P0 NANOSLEEP.SYNCS 0x989680 ;  /* 0x009896800000895d */ /* 0x002fea0003900000 */
[----:B------:R-:W1:Y:S02]  /*aa80*/  @!P0 SYNCS.PHASECHK.TRANS64 P0, [R9+URZ], R4 ;  /* 0x00000004090085a7 */ /* 0x000e64000800007f */
[----:B-1----:R-:W-:Y:S05]  /*aa90*/  @!P0 BRA `(.L_x_319) ;  /* 0xfffffffc00f08947 */ /* 0x002fea000383ffff */
[----:B------:R-:W-:Y:S05]  /*aaa0*/  BRA `(.L_x_344) ;  /* 0xfffffff400387947 */ /* 0x000fea000383ffff */
.L_x_320:
[----:B0-----:R0:W1:Y:S02]  /*aab0*/  SYNCS.PHASECHK.TRANS64.TRYWAIT P0, [R8+URZ], R5 ;  /* 0x00000005080075a7 */ /* 0x001064000800017f */
[----:B-1----:R-:W-:Y:S05]  /*aac0*/  @!P0 NANOSLEEP.SYNCS 0x989680 ;  /* 0x009896800000895d */ /* 0x002fea0003900000 */
[----:B------:R-:W1:Y:S02]  /*aad0*/  @!P0 SYNCS.PHASECHK.TRANS64 P0, [R8+URZ], R5 ;  /* 0x00000005080085a7 */ /* 0x000e64000800007f */
[----:B-1----:R-:W-:Y:S05]  /*aae0*/  @!P0 BRA `(.L_x_320) ;  /* 0xfffffffc00f08947 */ /* 0x002fea000383ffff */
[----:B------:R-:W-:Y:S05]  /*aaf0*/  BRA `(.L_x_345) ;  /* 0xfffffff400487947 */ /* 0x000fea000383ffff */
.L_x_321:
[----:B0-----:R0:W1:Y:S02]  /*ab00*/  SYNCS.PHASECHK.TRANS64.TRYWAIT P0, [R9+URZ], R4 ;  /* 0x00000004090075a7 */ /* 0x001064000800017f */
[----:B-1----:R-:W-:Y:S05]  /*ab10*/  @!P0 NANOSLEEP.SYNCS 0x989680 ;  /* 0x009896800000895d */ /* 0x002fea0003900000 */
[----:B------:R-:W1:Y:S02]  /*ab20*/  @!P0 SYNCS.PHASECHK.TRANS64 P0, [R9+URZ], R4 ;  /* 0x00000004090085a7 */ /* 0x000e64000800007f */
[----:B-1----:R-:W-:Y:S05]  /*ab30*/  @!P0 BRA `(.L_x_321) ;  /* 0xfffffffc00f08947 */ /* 0x002fea000383ffff */
[----:B------:R-:W-:Y:S05]  /*ab40*/  BRA `(.L_x_346) ;  /* 0xfffffff400587947 */ /* 0x000fea000383ffff */
.L_x_322:
[----:B0-----:R0:W1:Y:S02]  /*ab50*/  SYNCS.PHASECHK.TRANS64.TRYWAIT P0, [R8+URZ], R5 ;  /* 0x00000005080075a7 */ /* 0x001064000800017f */
[----:B-1----:R-:W-:Y:S05]  /*ab60*/  @!P0 NANOSLEEP.SYNCS 0x989680 ;  /* 0x009896800000895d */ /* 0x002fea0003900000 */
[----:B------:R-:W1:Y:S02]  /*ab70*/  @!P0 SYNCS.PHASECHK.TRANS64 P0, [R8+URZ], R5 ;  /* 0x00000005080085a7 */ /* 0x000e64000800007f */
[----:B-1----:R-:W-:Y:S05]  /*ab80*/  @!P0 BRA `(.L_x_322) ;  /* 0xfffffffc00f08947 */ /* 0x002fea000383ffff */
[----:B------:R-:W-:Y:S05]  /*ab90*/  BRA `(.L_x_347) ;  /* 0xfffffff400687947 */ /* 0x000fea000383ffff */
.L_x_323:
[----:B0-----:R0:W1:Y:S02]  /*aba0*/  SYNCS.PHASECHK.TRANS64.TRYWAIT P0, [R9+URZ], R4 ;  /* 0x00000004090075a7 */ /* 0x001064000800017f */
[----:B-1----:R-:W-:Y:S05]  /*abb0*/  @!P0 NANOSLEEP.SYNCS 0x989680 ;  /* 0x009896800000895d */ /* 0x002fea0003900000 */
[----:B------:R-:W1:Y:S02]  /*abc0*/  @!P0 SYNCS.PHASECHK.TRANS64 P0, [R9+URZ], R4 ;  /* 0x00000004090085a7 */ /* 0x000e64000800007f */
[----:B-1----:R-:W-:Y:S05]  /*abd0*/  @!P0 BRA `(.L_x_323) ;  /* 0xfffffffc00f08947 */ /* 0x002fea000383ffff */
[----:B------:R-:W-:Y:S05]  /*abe0*/  BRA `(.L_x_348) ;  /* 0xfffffff400787947 */ /* 0x000fea000383ffff */
.L_x_324:
[----:B0-----:R0:W1:Y:S02]  /*abf0*/  SYNCS.PHASECHK.TRANS64.TRYWAIT P0, [R8+URZ], R5 ;  /* 0x00000005080075a7 */ /* 0x001064000800017f */
[----:B-1----:R-:W-:Y:S05]  /*ac00*/  @!P0 NANOSLEEP.SYNCS 0x989680 ;  /* 0x009896800000895d */ /* 0x002fea0003900000 */
[----:B------:R-:W1:Y:S02]  /*ac10*/  @!P0 SYNCS.PHASECHK.TRANS64 P0, [R8+URZ], R5 ;  /* 0x00000005080085a7 */ /* 0x000e64000800007f */
[----:B-1----:R-:W-:Y:S05]  /*ac20*/  @!P0 BRA `(.L_x_324) ;  /* 0xfffffffc00f08947 */ /* 0x002fea000383ffff */
[----:B------:R-:W-:Y:S05]  /*ac30*/  BRA `(.L_x_349) ;  /* 0xfffffff400887947 */ /* 0x000fea000383ffff */
.L_x_325:
[----:B0-----:R0:W1:Y:S02]  /*ac40*/  SYNCS.PHASECHK.TRANS64.TRYWAIT P0, [R9+URZ], R4 ;  /* 0x00000004090075a7 */ /* 0x001064000800017f */
[----:B-1----:R-:W-:Y:S05]  /*ac50*/  @!P0 NANOSLEEP.SYNCS 0x989680 ;  /* 0x009896800000895d */ /* 0x002fea0003900000 */
[----:B------:R-:W1:Y:S02]  /*ac60*/  @!P0 SYNCS.PHASECHK.TRANS64 P0, [R9+URZ], R4 ;  /* 0x00000004090085a7 */ /* 0x000e64000800007f */
[----:B-1----:R-:W-:Y:S05]  /*ac70*/  @!P0 BRA `(.L_x_325) ;  /* 0xfffffffc00f08947 */ /* 0x002fea000383ffff */
[----:B------:R-:W-:Y:S05]  /*ac80*/  BRA `(.L_x_350) ;  /* 0xfffffff400987947 */ /* 0x000fea000383ffff */
.L_x_326:
[----:B0-----:R0:W1:Y:S02]  /*ac90*/  SYNCS.PHASECHK.TRANS64.TRYWAIT P0, [R8+URZ], R5 ;  /* 0x00000005080075a7 */ /* 0x001064000800017f */
[----:B-1----:R-:W-:Y:S05]  /*aca0*/  @!P0 NANOSLEEP.SYNCS 0x989680 ;  /* 0x009896800000895d */ /* 0x002fea0003900000 */
[----:B------:R-:W1:Y:S02]  /*acb0*/  @!P0 SYNCS.PHASECHK.TRANS64 P0, [R8+URZ], R5 ;  /* 0x00000005080085a7 */ /* 0x000e64000800007f */
[----:B-1----:R-:W-:Y:S05]  /*acc0*/  @!P0 BRA `(.L_x_326) ;  /* 0xfffffffc00f08947 */ /* 0x002fea000383ffff */
[----:B------:R-:W-:Y:S05]  /*acd0*/  BRA `(.L_x_351) ;  /* 0xfffffff400a87947 */ /* 0x000fea000383ffff */
.L_x_327:
[----:B0-----:R0:W1:Y:S02]  /*ace0*/  SYNCS.PHASECHK.TRANS64.TRYWAIT P0, [R9+URZ], R4 ;  /* 0x00000004090075a7 */ /* 0x001064000800017f */
[----:B-1----:R-:W-:Y:S05]  /*acf0*/  @!P0 NANOSLEEP.SYNCS 0x989680 ;  /* 0x009896800000895d */ /* 0x002fea0003900000 */
[----:B------:R-:W1:Y:S02]  /*ad00*/  @!P0 SYNCS.PHASECHK.TRANS64 P0, [R9+URZ], R4 ;  /* 0x00000004090085a7 */ /* 0x000e64000800007f */
[----:B-1----:R-:W-:Y:S05]  /*ad10*/  @!P0 BRA `(.L_x_327) ;  /* 0xfffffffc00f08947 */ /* 0x002fea000383ffff */
[----:B------:R-:W-:Y:S05]  /*ad20*/  BRA `(.L_x_352) ;  /* 0xfffffff400b87947 */ /* 0x000fea000383ffff */
.L_x_328:
[----:B0-----:R0:W1:Y:S02]  /*ad30*/  SYNCS.PHASECHK.TRANS64.TRYWAIT P0, [R8+URZ], R5 ;  /* 0x00000005080075a7 */ /* 0x001064000800017f */
[----:B-1----:R-:W-:Y:S05]  /*ad40*/  @!P0 NANOSLEEP.SYNCS 0x989680 ;  /* 0x009896800000895d */ /* 0x002fea0003900000 */
[----:B------:R-:W1:Y:S02]  /*ad50*/  @!P0 SYNCS.PHASECHK.TRANS64 P0, [R8+URZ], R5 ;  /* 0x00000005080085a7 */ /* 0x000e64000800007f */
[----:B-1----:R-:W-:Y:S05]  /*ad60*/  @!P0 BRA `(.L_x_328) ;  /* 0xfffffffc00f08947 */ /* 0x002fea000383ffff */
[----:B------:R-:W-:Y:S05]  /*ad70*/  BRA `(.L_x_353) ;  /* 0xfffffff400c87947 */ /* 0x000fea000383ffff */
.L_x_329:
[----:B0-----:R0:W1:Y:S02]  /*ad80*/  SYNCS.PHASECHK.TRANS64.TRYWAIT P0, [R9+URZ], R4 ;  /* 0x00000004090075a7 */ /* 0x001064000800017f */
[----:B-1----:R-:W-:Y:S05]  /*ad90*/  @!P0 NANOSLEEP.SYNCS 0x989680 ;  /* 0x009896800000895d */ /* 0x002fea0003900000 */
[----:B------:R-:W1:Y:S02]  /*ada0*/  @!P0 SYNCS.PHASECHK.TRANS64 P0, [R9+URZ], R4 ;  /* 0x00000004090085a7 */ /* 0x000e64000800007f */
[----:B-1----:R-:W-:Y:S05]  /*adb0*/  @!P0 BRA `(.L_x_329) ;  /* 0xfffffffc00f08947 */ /* 0x002fea000383ffff */
[----:B------:R-:W-:Y:S05]  /*adc0*/  BRA `(.L_x_354) ;  /* 0xfffffff400d87947 */ /* 0x000fea000383ffff */
.L_x_330:
[----:B0-----:R0:W1:Y:S02]  /*add0*/  SYNCS.PHASECHK.TRANS64.TRYWAIT P0, [R8+URZ], R5 ;  /* 0x00000005080075a7 */ /* 0x001064000800017f */
[----:B-1----:R-:W-:Y:S05]  /*ade0*/  @!P0 NANOSLEEP.SYNCS 0x989680 ;  /* 0x009896800000895d */ /* 0x002fea0003900000 */
[----:B------:R-:W1:Y:S02]  /*adf0*/  @!P0 SYNCS.PHASECHK.TRANS64 P0, [R8+URZ], R5 ;  /* 0x00000005080085a7 */ /* 0x000e64000800007f */
[----:B-1----:R-:W-:Y:S05]  /*ae00*/  @!P0 BRA `(.L_x_330) ;  /* 0xfffffffc00f08947 */ /* 0x002fea000383ffff */
[----:B------:R-:W-:Y:S05]  /*ae10*/  BRA `(.L_x_355) ;  /* 0xfffffff400e87947 */ /* 0x000fea000383ffff */
.L_x_331:
[----:B0-----:R0:W1:Y:S02]  /*ae20*/  SYNCS.PHASECHK.TRANS64.TRYWAIT P0, [R9+URZ], R4 ;  /* 0x00000004090075a7 */ /* 0x001064000800017f */
[----:B-1----:R-:W-:Y:S05]  /*ae30*/  @!P0 NANOSLEEP.SYNCS 0x989680 ;  /* 0x009896800000895d */ /* 0x002fea0003900000 */
[----:B------:R-:W1:Y:S02]  /*ae40*/  @!P0 SYNCS.PHASECHK.TRANS64 P0, [R9+URZ], R4 ;  /* 0x00000004090085a7 */ /* 0x000e64000800007f */
[----:B-1----:R-:W-:Y:S05]  /*ae50*/  @!P0 BRA `(.L_x_331) ;  /* 0xfffffffc00f08947 */ /* 0x002fea000383ffff */
[----:B------:R-:W-:Y:S05]  /*ae60*/  BRA `(.L_x_356) ;  /* 0xfffffff400f87947 */ /* 0x000fea000383ffff */
.L_x_332:
[----:B0-----:R0:W1:Y:S02]  /*ae70*/  SYNCS.PHASECHK.TRANS64.TRYWAIT P0, [R8+URZ], R5 ;  /* 0x00000005080075a7 */ /* 0x001064000800017f */
[----:B-1----:R-:W-:Y:S05]  /*ae80*/  @!P0 NANOSLEEP.SYNCS 0x989680 ;  /* 0x009896800000895d */ /* 0x002fea0003900000 */
[----:B------:R-:W1:Y:S02]  /*ae90*/  @!P0 SYNCS.PHASECHK.TRANS64 P0, [R8+URZ], R5 ;  /* 0x00000005080085a7 */ /* 0x000e64000800007f */
[----:B-1----:R-:W-:Y:S05]  /*aea0*/  @!P0 BRA `(.L_x_332) ;  /* 0xfffffffc00f08947 */ /* 0x002fea000383ffff */
[----:B------:R-:W-:Y:S05]  /*aeb0*/  BRA `(.L_x_357) ;  /* 0xfffffff800087947 */ /* 0x000fea000383ffff */
.L_x_333:
[----:B-1----:R1:W2:Y:S02]  /*aec0*/  SYNCS.PHASECHK.TRANS64.TRYWAIT P0, [R11+URZ], R6 ;  /* 0x000000060b0075a7 */ /* 0x0022a4000800017f */
[----:B--2---:R-:W-:Y:S05]  /*aed0*/  @!P0 NANOSLEEP.SYNCS 0x989680 ;  /* 0x009896800000895d */ /* 0x004fea0003900000 */
[----:B------:R-:W2:Y:S02]  /*aee0*/  @!P0 SYNCS.PHASECHK.TRANS64 P0, [R11+URZ], R6 ;  /* 0x000000060b0085a7 */ /* 0x000ea4000800007f */
[----:B--2---:R-:W-:Y:S05]  /*aef0*/  @!P0 BRA `(.L_x_333) ;  /* 0xfffffffc00f08947 */ /* 0x004fea000383ffff */
[----:B------:R-:W-:Y:S05]  /*af00*/  BRA `(.L_x_358) ;  /* 0xfffffff800107947 */ /* 0x000fea000383ffff */
.L_x_359:
[----:B------:R-:W-:-:S00]  /*af10*/  BRA `(.L_x_359) ;  /* 0xfffffffc00fc7947 */ /* 0x000fc0000383ffff */
[----:B------:R-:W-:-:S00]  /*af20*/  NOP ;  /* 0x0000000000007918 */ /* 0x000fc00000000000 */
        /* <DEDUP_REMOVED lines=13> */
.L_x_360:


//--------------------- .nv.global.init           --------------------------
	.section	.nv.global.init,"aw",@progbits
.nv.global.init:
	.type		$str$22,@object
	.size		$str$22,($str$23 - $str$22)
$str$22:
        /*0000*/ 	.byte	0x6b, 0x5f, 0x74, 0x69, 0x6c, 0x65, 0x5f, 0x63, 0x6f, 0x75, 0x6e, 0x74, 0x20, 0x3e, 0x3d, 0x20
        /*0010*/ 	.byte	0x31, 0x00
	.type		$str$23,@object
	.size		$str$23,(__unnamed_1 - $str$23)
$str$23:
        /*0012*/ 	.byte	0x2f, 0x74, 0x6d, 0x70, 0x2f, 0x63, 0x75, 0x74, 0x6c, 0x61, 0x73, 0x73, 0x5f, 0x73, 0x77, 0x65
        /*0022*/ 	.byte	0x65, 0x70, 0x5f, 0x73, 0x72, 0x63, 0x2f, 0x69, 0x6e, 0x63, 0x6c, 0x75, 0x64, 0x65, 0x2f, 0x63
        /*0032*/ 	.byte	0x75, 0x74, 0x6c, 0x61, 0x73, 0x73, 0x2f, 0x67, 0x65, 0x6d, 0x6d, 0x2f, 0x63, 0x6f, 0x6c, 0x6c
        /*0042*/ 	.byte	0x65, 0x63, 0x74, 0x69, 0x76, 0x65, 0x2f, 0x73, 0x6d, 0x39, 0x30, 0x5f, 0x6d, 0x6d, 0x61, 0x5f
        /*0052*/ 	.byte	0x74, 0x6d, 0x61, 0x5f, 0x67, 0x6d, 0x6d, 0x61, 0x5f, 0x73, 0x73, 0x5f, 0x77, 0x61, 0x72, 0x70
        /*0062*/ 	.byte	0x73, 0x70, 0x65, 0x63, 0x69, 0x61, 0x6c, 0x69, 0x7a, 0x65, 0x64, 0x2e, 0x68, 0x70, 0x70, 0x00
	.type		__unnamed_1,@object
	.size		__unnamed_1,(.L_0 - __unnamed_1)
__unnamed_1:
        /*0072*/ 	.byte	0x76, 0x6f, 0x69, 0x64, 0x20, 0x63, 0x75, 0x74, 0x6c, 0x61, 0x73, 0x73, 0x3a, 0x3a, 0x67, 0x65
        /* <DEDUP_REMOVED lines=172> */
        /*0b42*/ 	.byte	0x3a, 0x3a, 0x69, 0x64, 0x65, 0x6e, 0x74, 0x69, 0x74, 0x79, 0x5d, 0x00
.L_0:


//--------------------- .nv.shared._ZN7cutlass13device_kernelINS_4gemm6kernel13GemmUniversalIN4cute5tupleIJiiiiEEENS1_10collective13CollectiveMmaINS1_34MainloopSm90TmaGmmaWarpSpecializedILi18ENS5_IJNS4_1CILi1EEENSA_ILi4EEESB_EEENS1_35KernelTmaWarpSpecializedCooperativeEEENS5_IJNSA_ILi256EEENSA_ILi128EEENSA_ILi32EEEEEEaNS5_IJlSB_lEEEaSK_NS4_8TiledMMAINS4_8MMA_AtomIJNS4_4SM904GMMA27MMA_64x128x32_S32S8S8_SS_TNEEEENS4_6LayoutINS5_IJNSA_ILi2EEESB_SB_EEENS5_IJSB_NSA_ILi0EEESU_EEEEENS5_IJNS4_10UnderscoreESX_SX_EEEEENS4_23SM90_TMA_LOAD_MULTICASTENS4_14ComposedLayoutINS4_7SwizzleILi1ELi4ELi3EEENS4_18smem_ptr_flag_bitsILi8EEENSR_INS5_IJNSA_ILi8EEESI_EEENS5_IJSI_SB_EEEEEEEvNS4_8identityENS4_13SM90_TMA_LOADES1A_vS1B_EENS_8epilogue10collective6detail29Sm90TmaWarpSpecializedAdapterINS1F_15DefaultEpilogueIaSK_SK_NS1E_6thread17LinearCombinationIaLi1EiiLNS1J_9ScaleType4KindE0ELNS_15FloatRoundStyleE2EaEENS1_15EpilogueDefaultEEEEEvvEEEEvNT_6ParamsE --------------------------
	.section	.nv.shared._ZN7cutlass13device_kernelINS_4gemm6kernel13GemmUniversalIN4cute5tupleIJiiiiEEENS1_10collective13CollectiveMmaINS1_34MainloopSm90TmaGmmaWarpSpecializedILi18ENS5_IJNS4_1CILi1EEENSA_ILi4EEESB_EEENS1_35KernelTmaWarpSpecializedCooperativeEEENS5_IJNSA_ILi256EEENSA_ILi128EEENSA_ILi32EEEEEEaNS5_IJlSB_lEEEaSK_NS4_8TiledMMAINS4_8MMA_AtomIJNS4_4SM904GMMA27MMA_64x128x32_S32S8S8_SS_TNEEEENS4_6LayoutINS5_IJNSA_ILi2EEESB_SB_EEENS5_IJSB_NSA_ILi0EEESU_EEEEENS5_IJNS4_10UnderscoreESX_SX_EEEEENS4_23SM90_TMA_LOAD_MULTICASTENS4_14ComposedLayoutINS4_7SwizzleILi1ELi4ELi3EEENS4_18smem_ptr_flag_bitsILi8EEENSR_INS5_IJNSA_ILi8EEESI_EEENS5_IJSI_SB_EEEEEEEvNS4_8identityENS4_13SM90_TMA_LOADES1A_vS1B_EENS_8epilogue10collective6detail29Sm90TmaWarpSpecializedAdapterINS1F_15DefaultEpilogueIaSK_SK_NS1E_6thread17LinearCombinationIaLi1EiiLNS1J_9ScaleType4KindE0ELNS_15FloatRoundStyleE2EaEENS1_15EpilogueDefaultEEEEEvvEEEEvNT_6ParamsE,"aw",@nobits
	.sectionflags	@""
	.align	16
	.zero		1024


//--------------------- .nv.shared.reserved.0     --------------------------
	.section	.nv.shared.reserved.0,"aw",@nobits
	.weak		__nv_reservedSMEM_offset_0_alias
	.size		__nv_reservedSMEM_offset_0_alias, 0, 0
	.other		__nv_reservedSMEM_offset_0_alias,@"STO_CUDA_RESERVED_SHARED STV_DEFAULT"
__nv_reservedSMEM_offset_0_alias:
	.zero		0


//--------------------- .nv.global                --------------------------
	.section	.nv.global,"aw",@nobits
.nv.global:
	.type		_ZN40_INTERNAL_52fa2f0d_4_k_cu_72a0d221_251284cute1_E,@object
	.size		_ZN40_INTERNAL_52fa2f0d_4_k_cu_72a0d221_251284cute1_E,(_ZN40_INTERNAL_52fa2f0d_4_k_cu_72a0d221_251284cuda3std3__45__cpo6cbeginE - _ZN40_INTERNAL_52fa2f0d_4_k_cu_72a0d221_251284cute1_E)
_ZN40_INTERNAL_52fa2f0d_4_k_cu_72a0d221_251284cute1_E:
	.zero		1
	.type		_ZN40_INTERNAL_52fa2f0d_4_k_cu_72a0d221_251284cuda3std3__45__cpo6cbeginE,@object
	.size		_ZN40_INTERNAL_52fa2f0d_4_k_cu_72a0d221_251284cuda3std3__45__cpo6cbeginE,(_ZN40_INTERNAL_52fa2f0d_4_k_cu_72a0d221_251284cuda3std3__48in_placeE - _ZN40_INTERNAL_52fa2f0d_4_k_cu_72a0d221_251284cuda3std3__45__cpo6cbeginE)
_ZN40_INTERNAL_52fa2f0d_4_k_cu_72a0d221_251284cuda3std3__45__cpo6cbeginE:
	.zero		1
	.type		_ZN40_INTERNAL_52fa2f0d_4_k_cu_72a0d221_251284cuda3std3__48in_placeE,@object
	.size		_ZN40_INTERNAL_52fa2f0d_4_k_cu_72a0d221_251284cuda3std3__48in_placeE,(_ZN40_INTERNAL_52fa2f0d_4_k_cu_72a0d221_251284cuda3std6ranges3__45__cpo9iter_moveE - _ZN40_INTERNAL_52fa2f0d_4_k_cu_72a0d221_251284cuda3std3__48in_placeE)
_ZN40_INTERNAL_52fa2f0d_4_k_cu_72a0d221_251284cuda3std3__48in_placeE:
	.zero		1
	.type		_ZN40_INTERNAL_52fa2f0d_4_k_cu_72a0d221_251284cuda3std6ranges3__45__cpo9iter_moveE,@object
	.size		_ZN40_INTERNAL_52fa2f0d_4_k_cu_72a0d221_251284cuda3std6ranges3__45__cpo9iter_moveE,(_ZN40_INTERNAL_52fa2f0d_4_k_cu_72a0d221_251284cuda3std3__45__cpo5beginE - _ZN40_INTERNAL_52fa2f0d_4_k_cu_72a0d221_251284cuda3std6ranges3__45__cpo9iter_moveE)
_ZN40_INTERNAL_52fa2f0d_4_k_cu_72a0d221_251284cuda3std6ranges3__45__cpo9iter_moveE:
	.zero		1
	.type		_ZN40_INTERNAL_52fa2f0d_4_k_cu_72a0d221_251284cuda3std3__45__cpo5beginE,@object
	.size		_ZN40_INTERNAL_52fa2f0d_4_k_cu_72a0d221_251284cuda3std3__45__cpo5beginE,(_ZN40_INTERNAL_52fa2f0d_4_k_cu_72a0d221_251284cuda3std3__442_GLOBAL__N__52fa2f0d_4_k_cu_72a0d221_251286ignoreE - _ZN40_INTERNAL_52fa2f0d_4_k_cu_72a0d221_251284cuda3std3__45__cpo5beginE)
_ZN40_INTERNAL_52fa2f0d_4_k_cu_72a0d221_251284cuda3std3__45__cpo5beginE:
	.zero		1
	.type		_ZN40_INTERNAL_52fa2f0d_4_k_cu_72a0d221_251284cuda3std3__442_GLOBAL__N__52fa2f0d_4_k_cu_72a0d221_251286ignoreE,@object
	.size		_ZN40_INTERNAL_52fa2f0d_4_k_cu_72a0d221_251284cuda3std3__442_GLOBAL__N__52fa2f0d_4_k_cu_72a0d221_251286ignoreE,(_ZN40_INTERNAL_52fa2f0d_4_k_cu_72a0d221_251284cute7productE - _ZN40_INTERNAL_52fa2f0d_4_k_cu_72a0d221_251284cuda3std3__442_GLOBAL__N__52fa2f0d_4_k_cu_72a0d221_251286ignoreE)
_ZN40_INTERNAL_52fa2f0d_4_k_cu_72a0d221_251284cuda3std3__442_GLOBAL__N__52fa2f0d_4_k_cu_72a0d221_251286ignoreE:
	.zero		1
	.type		_ZN40_INTERNAL_52fa2f0d_4_k_cu_72a0d221_251284cute7productE,@object
	.size		_ZN40_INTERNAL_52fa2f0d_4_k_cu_72a0d221_251284cute7productE,(_ZN40_INTERNAL_52fa2f0d_4_k_cu_72a0d221_251284cuda3std3__45__cpo3endE - _ZN40_INTERNAL_52fa2f0d_4_k_cu_72a0d221_251284cute7productE)
_ZN40_INTERNAL_52fa2f0d_4_k_cu_72a0d221_251284cute7productE:
	.zero		1
	.type		_ZN40_INTERNAL_52fa2f0d_4_k_cu_72a0d221_251284cuda3std3__45__cpo3endE,@object
	.size		_ZN40_INTERNAL_52fa2f0d_4_k_cu_72a0d221_251284cuda3std3__45__cpo3endE,(_ZN40_INTERNAL_52fa2f0d_4_k_cu_72a0d221_251284cuda3std3__419piecewise_constructE - _ZN40_INTERNAL_52fa2f0d_4_k_cu_72a0d221_251284cuda3std3__45__cpo3endE)
_ZN40_INTERNAL_52fa2f0d_4_k_cu_72a0d221_251284cuda3std3__45__cpo3endE:
	.zero		1
	.type		_ZN40_INTERNAL_52fa2f0d_4_k_cu_72a0d221_251284cuda3std3__419piecewise_constructE,@object
	.size		_ZN40_INTERNAL_52fa2f0d_4_k_cu_72a0d221_251284cuda3std3__419piecewise_constructE,(_ZN40_INTERNAL_52fa2f0d_4_k_cu_72a0d221_251284cuda3std3__45__cpo4cendE - _ZN40_INTERNAL_52fa2f0d_4_k_cu_72a0d221_251284cuda3std3__419piecewise_constructE)
_ZN40_INTERNAL_52fa2f0d_4_k_cu_72a0d221_251284cuda3std3__419piecewise_constructE:
	.zero		1
	.type		_ZN40_INTERNAL_52fa2f0d_4_k_cu_72a0d221_251284cuda3std3__45__cpo4cendE,@object
	.size		_ZN40_INTERNAL_52fa2f0d_4_k_cu_72a0d221_251284cuda3std3__45__cpo4cendE,(_ZN40_INTERNAL_52fa2f0d_4_k_cu_72a0d221_251284cuda3std6ranges3__45__cpo4swapE - _ZN40_INTERNAL_52fa2f0d_4_k_cu_72a0d221_251284cuda3std3__45__cpo4cendE)
_ZN40_INTERNAL_52fa2f0d_4_k_cu_72a0d221_251284cuda3std3__45__cpo4cendE:
	.zero		1
	.type		_ZN40_INTERNAL_52fa2f0d_4_k_cu_72a0d221_251284cuda3std6ranges3__45__cpo4swapE,@object
	.size		_ZN40_INTERNAL_52fa2f0d_4_k_cu_72a0d221_251284cuda3std6ranges3__45__cpo4swapE,(.L_8 - _ZN40_INTERNAL_52fa2f0d_4_k_cu_72a0d221_251284cuda3std6ranges3__45__cpo4swapE)
_ZN40_INTERNAL_52fa2f0d_4_k_cu_72a0d221_251284cuda3std6ranges3__45__cpo4swapE:
	.zero		1
.L_8:


//--------------------- .nv.constant0._ZN7cutlass13device_kernelINS_4gemm6kernel13GemmUniversalIN4cute5tupleIJiiiiEEENS1_10collective13CollectiveMmaINS1_34MainloopSm90TmaGmmaWarpSpecializedILi18ENS5_IJNS4_1CILi1EEENSA_ILi4EEESB_EEENS1_35KernelTmaWarpSpecializedCooperativeEEENS5_IJNSA_ILi256EEENSA_ILi128EEENSA_ILi32EEEEEEaNS5_IJlSB_lEEEaSK_NS4_8TiledMMAINS4_8MMA_AtomIJNS4_4SM904GMMA27MMA_64x128x32_S32S8S8_SS_TNEEEENS4_6LayoutINS5_IJNSA_ILi2EEESB_SB_EEENS5_IJSB_NSA_ILi0EEESU_EEEEENS5_IJNS4_10UnderscoreESX_SX_EEEEENS4_23SM90_TMA_LOAD_MULTICASTENS4_14ComposedLayoutINS4_7SwizzleILi1ELi4ELi3EEENS4_18smem_ptr_flag_bitsILi8EEENSR_INS5_IJNSA_ILi8EEESI_EEENS5_IJSI_SB_EEEEEEEvNS4_8identityENS4_13SM90_TMA_LOADES1A_vS1B_EENS_8epilogue10collective6detail29Sm90TmaWarpSpecializedAdapterINS1F_15DefaultEpilogueIaSK_SK_NS1E_6thread17LinearCombinationIaLi1EiiLNS1J_9ScaleType4KindE0ELNS_15FloatRoundStyleE2EaEENS1_15EpilogueDefaultEEEEEvvEEEEvNT_6ParamsE --------------------------
	.section	.nv.constant0._ZN7cutlass13device_kernelINS_4gemm6kernel13GemmUniversalIN4cute5tupleIJiiiiEEENS1_10collective13CollectiveMmaINS1_34MainloopSm90TmaGmmaWarpSpecializedILi18ENS5_IJNS4_1CILi1EEENSA_ILi4EEESB_EEENS1_35KernelTmaWarpSpecializedCooperativeEEENS5_IJNSA_ILi256EEENSA_ILi128EEENSA_ILi32EEEEEEaNS5_IJlSB_lEEEaSK_NS4_8TiledMMAINS4_8MMA_AtomIJNS4_4SM904GMMA27MMA_64x128x32_S32S8S8_SS_TNEEEENS4_6LayoutINS5_IJNSA_ILi2EEESB_SB_EEENS5_IJSB_NSA_ILi0EEESU_EEEEENS5_IJNS4_10UnderscoreESX_SX_EEEEENS4_23SM90_TMA_LOAD_MULTICASTENS4_14ComposedLayoutINS4_7SwizzleILi1ELi4ELi3EEENS4_18smem_ptr_flag_bitsILi8EEENSR_INS5_IJNSA_ILi8EEESI_EEENS5_IJSI_SB_EEEEEEEvNS4_8identityENS4_13SM90_TMA_LOADES1A_vS1B_EENS_8epilogue10collective6detail29Sm90TmaWarpSpecializedAdapterINS1F_15DefaultEpilogueIaSK_SK_NS1E_6thread17LinearCombinationIaLi1EiiLNS1J_9ScaleType4KindE0ELNS_15FloatRoundStyleE2EaEENS1_15EpilogueDefaultEEEEEvvEEEEvNT_6ParamsE,"a",@progbits
	.sectionflags	@""
	.align	4
.nv.constant0._ZN7cutlass13device_kernelINS_4gemm6kernel13GemmUniversalIN4cute5tupleIJiiiiEEENS1_10collective13CollectiveMmaINS1_34MainloopSm90TmaGmmaWarpSpecializedILi18ENS5_IJNS4_1CILi1EEENSA_ILi4EEESB_EEENS1_35KernelTmaWarpSpecializedCooperativeEEENS5_IJNSA_ILi256EEENSA_ILi128EEENSA_ILi32EEEEEEaNS5_IJlSB_lEEEaSK_NS4_8TiledMMAINS4_8MMA_AtomIJNS4_4SM904GMMA27MMA_64x128x32_S32S8S8_SS_TNEEEENS4_6LayoutINS5_IJNSA_ILi2EEESB_SB_EEENS5_IJSB_NSA_ILi0EEESU_EEEEENS5_IJNS4_10UnderscoreESX_SX_EEEEENS4_23SM90_TMA_LOAD_MULTICASTENS4_14ComposedLayoutINS4_7SwizzleILi1ELi4ELi3EEENS4_18smem_ptr_flag_bitsILi8EEENSR_INS5_IJNSA_ILi8EEESI_EEENS5_IJSI_SB_EEEEEEEvNS4_8identityENS4_13SM90_TMA_LOADES1A_vS1B_EENS_8epilogue10collective6detail29Sm90TmaWarpSpecializedAdapterINS1F_15DefaultEpilogueIaSK_SK_NS1E_6thread17LinearCombinationIaLi1EiiLNS1J_9ScaleType4KindE0ELNS_15FloatRoundStyleE2EaEENS1_15EpilogueDefaultEEEEEvvEEEEvNT_6ParamsE:
	.zero		1664


//--------------------- SYMBOLS --------------------------

	.type		.nv.reservedSmem.offset0,@object
	.size		.nv.reservedSmem.offset0,0x4
	.type		__assertfail,@function
